def matmul_kernel(
    a_ptr,
    b_ptr,
    c_ptr,
    M,
    N,
    K,
    stride_am,
    stride_ak,
    stride_bk,
    stride_bn,
    stride_cm,
    stride_cn,
    BLOCK_M: tl.constexpr,
    BLOCK_N: tl.constexpr,
    BLOCK_K: tl.constexpr,
    GROUP_M: tl.constexpr,
):
    pid = tl.program_id(axis=0)
    num_pid_m = tl.cdiv(M, BLOCK_M)
    num_pid_n = tl.cdiv(N, BLOCK_N)
    num_pid_in_group = GROUP_M * num_pid_n
    group_id = pid // num_pid_in_group
    first_pid_m = group_id * GROUP_M
    group_size_m = min(num_pid_m - first_pid_m, GROUP_M)
    pid_m = first_pid_m + ((pid % num_pid_in_group) % group_size_m)
    pid_n = (pid % num_pid_in_group) // group_size_m

    offs_am = (pid_m * BLOCK_M + tl.arange(0, BLOCK_M)) % M
    offs_bn = (pid_n * BLOCK_N + tl.arange(0, BLOCK_N)) % N
    offs_k = tl.arange(0, BLOCK_K)
    a_ptrs = a_ptr + offs_am[:, None] * stride_am + offs_k[None, :] * stride_ak
    b_ptrs = b_ptr + offs_k[:, None] * stride_bk + offs_bn[None, :] * stride_bn

    acc = tl.zeros((BLOCK_M, BLOCK_N), dtype=tl.float32)
    for kk in range(0, tl.cdiv(K, BLOCK_K)):
        a = tl.load(a_ptrs, mask=offs_k[None, :] < K - kk * BLOCK_K, other=0.0)
        b = tl.load(b_ptrs, mask=offs_k[:, None] < K - kk * BLOCK_K, other=0.0)
        acc = tl.dot(a, b, acc)
        a_ptrs += BLOCK_K * stride_ak
        b_ptrs += BLOCK_K * stride_bk

    c = acc.to(c_ptr.dtype.element_ty)
    offs_cm = pid_m * BLOCK_M + tl.arange(0, BLOCK_M)
    offs_cn = pid_n * BLOCK_N + tl.arange(0, BLOCK_N)
    c_ptrs = c_ptr + offs_cm[:, None] * stride_cm + offs_cn[None, :] * stride_cn
    mask = (offs_cm[:, None] < M) & (offs_cn[None, :] < N)
    tl.store(c_ptrs, c, mask=mask)

# config = {"BLOCK_K": 64, "BLOCK_M": 64, "BLOCK_N": 128, "GROUP_M": 1, "arch": "sm_90", "dtype": "bf16", "num_ctas": 1, "num_stages": 3, "num_warps": 4}
# arch = sm_90


// ===== COMPILED SASS (sm_90a) =====

	.target	sm_90a

	.elftype	@"ET_EXEC"


//--------------------- .note.nv.tkinfo           --------------------------
	.section	.note.nv.tkinfo,"",@"SHT_NOTE"
	.sectionflags	@"SHF_NOTE_NV_TKINFO"
	.tkinfo
        /*0018*/ 	.word	0x00000002
        /*0030*/ 	.string	""
        /*0030*/ 	.string	"ptxas"
        /*0030*/ 	.string	"Cuda compilation tools, release 13.0, V13.0.88"
        /*0030*/ 	.string	"Build cuda_13.0.r13.0/compiler.36424714_0"
        /*0030*/ 	.string	"-v  -suppress-debug-info  -lineinfo  -arch sm_90a "



//--------------------- .note.nv.cuinfo           --------------------------
	.section	.note.nv.cuinfo,"",@"SHT_NOTE"
	.sectionflags	@"SHF_NOTE_NV_CUINFO"
        /*0018*/ 	.short	0x0002
        /*001a*/ 	.short	0x005a
        /*001c*/ 	.short	0x0082
	.zero		2


//--------------------- .nv.info                  --------------------------
	.section	.nv.info,"",@"SHT_CUDA_INFO"
	.align	4


	//----- nvinfo : EIATTR_REGCOUNT
	.align		4
        /*0000*/ 	.byte	0x04, 0x2f
        /*0002*/ 	.short	(.L_1 - .L_0)
	.align		4
.L_0:
        /*0004*/ 	.word	index@(matmul_kernel)
        /*0008*/ 	.word	0x000000ff


	//----- nvinfo : EIATTR_FRAME_SIZE
	.align		4
.L_1:
        /*000c*/ 	.byte	0x04, 0x11
        /*000e*/ 	.short	(.L_3 - .L_2)
	.align		4
.L_2:
        /*0010*/ 	.word	index@(matmul_kernel)
        /*0014*/ 	.word	0x00000158


	//----- nvinfo : EIATTR_MIN_STACK_SIZE
	.align		4
.L_3:
        /*0018*/ 	.byte	0x04, 0x12
        /*001a*/ 	.short	(.L_5 - .L_4)
	.align		4
.L_4:
        /*001c*/ 	.word	index@(matmul_kernel)
        /*0020*/ 	.word	0x00000158
.L_5:


//--------------------- .nv.compat                --------------------------
	.section	.nv.compat,"",@"SHT_CUDA_COMPAT_INFO"
	.align	4
        /*0000*/ 	.byte	0x02, 0x09, 0x01, 0x00, 0x02, 0x02, 0x04, 0x00, 0x02, 0x05, 0x05, 0x00, 0x03, 0x07, 0x01, 0x01
        /*0010*/ 	.byte	0x02, 0x03, 0x00, 0x00, 0x02, 0x06, 0x01, 0x00, 0x04, 0x0b, 0x08, 0x00, 0x00, 0x00, 0x00, 0x00
        /*0020*/ 	.byte	0x00, 0x00, 0x00, 0x00


//--------------------- .nv.info.matmul_kernel    --------------------------
	.section	.nv.info.matmul_kernel,"",@"SHT_CUDA_INFO"
	.sectionflags	@""
	.align	4


	//----- nvinfo : EIATTR_CUDA_API_VERSION
	.align		4
        /*0000*/ 	.byte	0x04, 0x37
        /*0002*/ 	.short	(.L_7 - .L_6)
.L_6:
        /*0004*/ 	.word	0x00000082


	//----- nvinfo : EIATTR_KPARAM_INFO
	.align		4
.L_7:
        /*0008*/ 	.byte	0x04, 0x17
        /*000a*/ 	.short	(.L_9 - .L_8)
.L_8:
        /*000c*/ 	.word	0x00000000
        /*0010*/ 	.short	0x000d
        /*0012*/ 	.short	0x0048
        /*0014*/ 	.byte	0x00, 0xf4, 0x21, 0x00


	//----- nvinfo : EIATTR_KPARAM_INFO
	.align		4
.L_9:
        /*0018*/ 	.byte	0x04, 0x17
        /*001a*/ 	.short	(.L_11 - .L_10)
.L_10:
        /*001c*/ 	.word	0x00000000
        /*0020*/ 	.short	0x000c
        /*0022*/ 	.short	0x0040
        /*0024*/ 	.byte	0x00, 0xf4, 0x21, 0x00


	//----- nvinfo : EIATTR_KPARAM_INFO
	.align		4
.L_11:
        /*0028*/ 	.byte	0x04, 0x17
        /*002a*/ 	.short	(.L_13 - .L_12)
.L_12:
        /*002c*/ 	.word	0x00000000
        /*0030*/ 	.short	0x000b
        /*0032*/ 	.short	0x0038
        /*0034*/ 	.byte	0x00, 0xf0, 0x11, 0x00


	//----- nvinfo : EIATTR_KPARAM_INFO
	.align		4
.L_13:
        /*0038*/ 	.byte	0x04, 0x17
        /*003a*/ 	.short	(.L_15 - .L_14)
.L_14:
        /*003c*/ 	.word	0x00000000
        /*0040*/ 	.short	0x000a
        /*0042*/ 	.short	0x0034
        /*0044*/ 	.byte	0x00, 0xf0, 0x11, 0x00


	//----- nvinfo : EIATTR_KPARAM_INFO
	.align		4
.L_15:
        /*0048*/ 	.byte	0x04, 0x17
        /*004a*/ 	.short	(.L_17 - .L_16)
.L_16:
        /*004c*/ 	.word	0x00000000
        /*0050*/ 	.short	0x0009
        /*0052*/ 	.short	0x0030
        /*0054*/ 	.byte	0x00, 0xf0, 0x11, 0x00


	//----- nvinfo : EIATTR_KPARAM_INFO
	.align		4
.L_17:
        /*0058*/ 	.byte	0x04, 0x17
        /*005a*/ 	.short	(.L_19 - .L_18)
.L_18:
        /*005c*/ 	.word	0x00000000
        /*0060*/ 	.short	0x0008
        /*0062*/ 	.short	0x002c
        /*0064*/ 	.byte	0x00, 0xf0, 0x11, 0x00


	//----- nvinfo : EIATTR_KPARAM_INFO
	.align		4
.L_19:
        /*0068*/ 	.byte	0x04, 0x17
        /*006a*/ 	.short	(.L_21 - .L_20)
.L_20:
        /*006c*/ 	.word	0x00000000
        /*0070*/ 	.short	0x0007
        /*0072*/ 	.short	0x0028
        /*0074*/ 	.byte	0x00, 0xf0, 0x11, 0x00


	//----- nvinfo : EIATTR_KPARAM_INFO
	.align		4
.L_21:
        /*0078*/ 	.byte	0x04, 0x17
        /*007a*/ 	.short	(.L_23 - .L_22)
.L_22:
        /*007c*/ 	.word	0x00000000
        /*0080*/ 	.short	0x0006
        /*0082*/ 	.short	0x0024
        /*0084*/ 	.byte	0x00, 0xf0, 0x11, 0x00


	//----- nvinfo : EIATTR_KPARAM_INFO
	.align		4
.L_23:
        /*0088*/ 	.byte	0x04, 0x17
        /*008a*/ 	.short	(.L_25 - .L_24)
.L_24:
        /*008c*/ 	.word	0x00000000
        /*0090*/ 	.short	0x0005
        /*0092*/ 	.short	0x0020
        /*0094*/ 	.byte	0x00, 0xf0, 0x11, 0x00


	//----- nvinfo : EIATTR_KPARAM_INFO
	.align		4
.L_25:
        /*0098*/ 	.byte	0x04, 0x17
        /*009a*/ 	.short	(.L_27 - .L_26)
.L_26:
        /*009c*/ 	.word	0x00000000
        /*00a0*/ 	.short	0x0004
        /*00a2*/ 	.short	0x001c
        /*00a4*/ 	.byte	0x00, 0xf0, 0x11, 0x00


	//----- nvinfo : EIATTR_KPARAM_INFO
	.align		4
.L_27:
        /*00a8*/ 	.byte	0x04, 0x17
        /*00aa*/ 	.short	(.L_29 - .L_28)
.L_28:
        /*00ac*/ 	.word	0x00000000
        /*00b0*/ 	.short	0x0003
        /*00b2*/ 	.short	0x0018
        /*00b4*/ 	.byte	0x00, 0xf0, 0x11, 0x00


	//----- nvinfo : EIATTR_KPARAM_INFO
	.align		4
.L_29:
        /*00b8*/ 	.byte	0x04, 0x17
        /*00ba*/ 	.short	(.L_31 - .L_30)
.L_30:
        /*00bc*/ 	.word	0x00000000
        /*00c0*/ 	.short	0x0002
        /*00c2*/ 	.short	0x0010
        /*00c4*/ 	.byte	0x00, 0xf4, 0x21, 0x00


	//----- nvinfo : EIATTR_KPARAM_INFO
	.align		4
.L_31:
        /*00c8*/ 	.byte	0x04, 0x17
        /*00ca*/ 	.short	(.L_33 - .L_32)
.L_32:
        /*00cc*/ 	.word	0x00000000
        /*00d0*/ 	.short	0x0001
        /*00d2*/ 	.short	0x0008
        /*00d4*/ 	.byte	0x00, 0xf4, 0x21, 0x00


	//----- nvinfo : EIATTR_KPARAM_INFO
	.align		4
.L_33:
        /*00d8*/ 	.byte	0x04, 0x17
        /*00da*/ 	.short	(.L_35 - .L_34)
.L_34:
        /*00dc*/ 	.word	0x00000000
        /*00e0*/ 	.short	0x0000
        /*00e2*/ 	.short	0x0000
        /*00e4*/ 	.byte	0x00, 0xf4, 0x21, 0x00


	//----- nvinfo : EIATTR_SPARSE_MMA_MASK
	.align		4
.L_35:
        /*00e8*/ 	.byte	0x03, 0x50
        /*00ea*/ 	.short	0x0000


	//----- nvinfo : EIATTR_MAXREG_COUNT
	.align		4
        /*00ec*/ 	.byte	0x03, 0x1b
        /*00ee*/ 	.short	0x00ff


	//----- nvinfo : EIATTR_NUM_BARRIERS
	.align		4
        /*00f0*/ 	.byte	0x02, 0x4c
        /*00f2*/ 	.byte	0x01
	.zero		1


	//----- nvinfo : EIATTR_ANNOTATIONS
	.align		4
        /*00f4*/ 	.byte	0x04, 0x55
        /*00f6*/ 	.short	(.L_37 - .L_36)


	//   ....[0]....
.L_36:
        /*00f8*/ 	.word	0x00000001
        /*00fc*/ 	.byte	0x60, 0x06, 0x00, 0x00, 0x01, 0x00, 0x00, 0x00, 0x90, 0x06, 0x00, 0x00, 0x01, 0x00, 0x00, 0x00
        /* <DEDUP_REMOVED lines=97> */
        /*071c*/ 	.byte	0x10, 0xad, 0x00, 0x00


	//----- nvinfo : EIATTR_MERCURY_ISA_VERSION
	.align		4
.L_37:
        /*0720*/ 	.byte	0x03, 0x5f
        /*0722*/ 	.short	0x0101


	//----- nvinfo : EIATTR_EXIT_INSTR_OFFSETS
	.align		4
        /*0724*/ 	.byte	0x04, 0x1c
        /*0726*/ 	.short	(.L_39 - .L_38)


	//   ....[0]....
.L_38:
        /*0728*/ 	.word	0x0000b030


	//   ....[1]....
        /*072c*/ 	.word	0x0000b060


	//----- nvinfo : EIATTR_REQNTID
	.align		4
.L_39:
        /*0730*/ 	.byte	0x04, 0x10
        /*0732*/ 	.short	(.L_41 - .L_40)
.L_40:
        /*0734*/ 	.word	0x00000080
        /*0738*/ 	.word	0x00000001
        /*073c*/ 	.word	0x00000001


	//----- nvinfo : EIATTR_CBANK_PARAM_SIZE
	.align		4
.L_41:
        /*0740*/ 	.byte	0x03, 0x19
        /*0742*/ 	.short	0x0050


	//----- nvinfo : EIATTR_PARAM_CBANK
	.align		4
        /*0744*/ 	.byte	0x04, 0x0a
        /*0746*/ 	.short	(.L_43 - .L_42)
	.align		4
.L_42:
        /*0748*/ 	.word	index@(.nv.constant0.matmul_kernel)
        /*074c*/ 	.short	0x0210
        /*074e*/ 	.short	0x0050


	//----- nvinfo : EIATTR_SW_WAR
	.align		4
.L_43:
        /*0750*/ 	.byte	0x04, 0x36
        /*0752*/ 	.short	(.L_45 - .L_44)
.L_44:
        /*0754*/ 	.word	0x00000008
.L_45:


//--------------------- .nv.callgraph             --------------------------
	.section	.nv.callgraph,"",@"SHT_CUDA_CALLGRAPH"
	.align	4
	.sectionentsize	8
	.align		4
        /*0000*/ 	.word	0x00000000
	.align		4
        /*0004*/ 	.word	0xffffffff
	.align		4
        /*0008*/ 	.word	0x00000000
	.align		4
        /*000c*/ 	.word	0xfffffffe
	.align		4
        /*0010*/ 	.word	0x00000000
	.align		4
        /*0014*/ 	.word	0xfffffffd
	.align		4
        /*0018*/ 	.word	0x00000000
	.align		4
        /*001c*/ 	.word	0xfffffffc


//--------------------- .text.matmul_kernel       --------------------------
	.section	.text.matmul_kernel,"ax",@progbits
	.align	128
        .global         matmul_kernel
        .type           matmul_kernel,@function
        .size           matmul_kernel,(.L_x_3 - matmul_kernel)
        .other          matmul_kernel,@"STO_CUDA_ENTRY STV_DEFAULT"
matmul_kernel:
.text.matmul_kernel:
[----:B------:R-:W0:Y:S08]  /*0000*/  LDC R1, c[0x0][0x28] ;  /* 0x00000a00ff017b82 */ /* 0x000e300000000800 */
[----:B------:R-:W1:Y:S01]  /*0010*/  LDC.64 R76, c[0x0][0x228] ;  /* 0x00008a00ff4c7b82 */ /* 0x000e620000000a00 */
[----:B------:R-:W2:Y:S01]  /*0020*/  S2R R5, SR_CTAID.X ;  /* 0x0000000000057919 */ /* 0x000ea20000002500 */
[----:B0-----:R-:W-:Y:S01]  /*0030*/  VIADD R1, R1, 0xfffffea8 ;  /* 0xfffffea801017836 */ /* 0x001fe20000000000 */
[----:B------:R-:W-:Y:S01]  /*0040*/  UMOV UR4, 0x400 ;  /* 0x0000040000047882 */ /* 0x000fe20000000000 */
[----:B------:R-:W-:Y:S01]  /*0050*/  ULDC.64 UR14, c[0x0][0x208] ;  /* 0x00008200000e7ab9 */ /* 0x000fe20000000a00 */
[----:B------:R-:W0:Y:S01]  /*0060*/  S2R R12, SR_TID.X ;  /* 0x00000000000c7919 */ /* 0x000e220000002100 */
[----:B------:R-:W-:-:S02]  /*0070*/  CS2R R24, SRZ ;  /* 0x0000000000187805 */ /* 0x000fc4000001ff00 */
[----:B------:R-:W-:Y:S01]  /*0080*/  CS2R R26, SRZ ;  /* 0x00000000001a7805 */ /* 0x000fe2000001ff00 */
[----:B------:R-:W3:Y:S01]  /*0090*/  S2UR UR12, SR_CgaCtaId ;  /* 0x00000000000c79c3 */ /* 0x000ee20000008800 */
[----:B------:R-:W-:Y:S02]  /*00a0*/  CS2R R32, SRZ ;  /* 0x0000000000207805 */ /* 0x000fe4000001ff00 */
[----:B------:R-:W-:Y:S02]  /*00b0*/  CS2R R34, SRZ ;  /* 0x0000000000227805 */ /* 0x000fe4000001ff00 */
[----:B------:R-:W-:Y:S02]  /*00c0*/  CS2R R40, SRZ ;  /* 0x0000000000287805 */ /* 0x000fe4000001ff00 */
[----:B------:R-:W-:Y:S02]  /*00d0*/  CS2R R42, SRZ ;  /* 0x00000000002a7805 */ /* 0x000fe4000001ff00 */
[----:B------:R-:W-:-:S02]  /*00e0*/  CS2R R48, SRZ ;  /* 0x0000000000307805 */ /* 0x000fc4000001ff00 */
[----:B------:R-:W-:Y:S02]  /*00f0*/  CS2R R50, SRZ ;  /* 0x0000000000327805 */ /* 0x000fe4000001ff00 */
[----:B------:R-:W-:Y:S02]  /*0100*/  CS2R R56, SRZ ;  /* 0x0000000000387805 */ /* 0x000fe4000001ff00 */
[----:B------:R-:W-:Y:S02]  /*0110*/  CS2R R58, SRZ ;  /* 0x00000000003a7805 */ /* 0x000fe4000001ff00 */
[----:B------:R-:W-:Y:S02]  /*0120*/  CS2R R64, SRZ ;  /* 0x0000000000407805 */ /* 0x000fe4000001ff00 */
[----:B------:R-:W-:Y:S02]  /*0130*/  CS2R R66, SRZ ;  /* 0x0000000000427805 */ /* 0x000fe4000001ff00 */
[----:B------:R-:W-:-:S02]  /*0140*/  CS2R R72, SRZ ;  /* 0x0000000000487805 */ /* 0x000fc4000001ff00 */
[----:B------:R-:W-:Y:S02]  /*0150*/  CS2R R74, SRZ ;  /* 0x00000000004a7805 */ /* 0x000fe4000001ff00 */
[----:B------:R-:W-:Y:S02]  /*0160*/  CS2R R80, SRZ ;  /* 0x0000000000507805 */ /* 0x000fe4000001ff00 */
[----:B------:R-:W-:Y:S01]  /*0170*/  CS2R R82, SRZ ;  /* 0x0000000000527805 */ /* 0x000fe2000001ff00 */
[----:B-1----:R-:W-:-:S05]  /*0180*/  VIADD R0, R77, 0x7f ;  /* 0x0000007f4d007836 */ /* 0x002fca0000000000 */
[----:B------:R-:W-:Y:S01]  /*0190*/  SHF.R.S32.HI R3, RZ, 0x1f, R0 ;  /* 0x0000001fff037819 */ /* 0x000fe20000011400 */
[----:B---3--:R-:W-:-:S03]  /*01a0*/  ULEA UR12, UR12, UR4, 0x18 ;  /* 0x000000040c0c7291 */ /* 0x008fc6000f8ec03f */
[----:B------:R-:W-:Y:S02]  /*01b0*/  LEA.HI R3, R3, R0, RZ, 0x7 ;  /* 0x0000000003037211 */ /* 0x000fe400078f38ff */
[----:B--2---:R-:W-:Y:S02]  /*01c0*/  IABS R8, R5 ;  /* 0x0000000500087213 */ /* 0x004fe40000000000 */
[----:B------:R-:W-:-:S04]  /*01d0*/  SHF.R.S32.HI R4, RZ, 0x7, R3 ;  /* 0x00000007ff047819 */ /* 0x000fc80000011403 */
[-C--:B------:R-:W-:Y:S02]  /*01e0*/  IABS R7, R4.reuse ;  /* 0x0000000400077213 */ /* 0x080fe40000000000 */
[----:B------:R-:W-:Y:S02]  /*01f0*/  IABS R10, R4 ;  /* 0x00000004000a7213 */ /* 0x000fe40000000000 */
[----:B------:R-:W1:Y:S08]  /*0200*/  I2F.RP R0, R7 ;  /* 0x0000000700007306 */ /* 0x000e700000209400 */
[----:B-1----:R-:W1:Y:S02]  /*0210*/  MUFU.RCP R0, R0 ;  /* 0x0000000000007308 */ /* 0x002e640000001000 */
[----:B-1----:R-:W-:-:S02]  /*0220*/  VIADD R2, R0, 0xffffffe ;  /* 0x0ffffffe00027836 */ /* 0x002fc40000000000 */
[----:B------:R-:W-:-:S04]  /*0230*/  IMAD.MOV R0, RZ, RZ, -R10 ;  /* 0x000000ffff007224 */ /* 0x000fc800078e0a0a */
[----:B------:R1:W2:Y:S02]  /*0240*/  F2I.FTZ.U32.TRUNC.NTZ R3, R2 ;  /* 0x0000000200037305 */ /* 0x0002a4000021f000 */
[----:B-1----:R-:W-:Y:S02]  /*0250*/  IMAD.MOV.U32 R2, RZ, RZ, RZ ;  /* 0x000000ffff027224 */ /* 0x002fe400078e00ff */
[----:B--2---:R-:W-:-:S04]  /*0260*/  IMAD.MOV R6, RZ, RZ, -R3 ;  /* 0x000000ffff067224 */ /* 0x004fc800078e0a03 */
[----:B------:R-:W-:Y:S02]  /*0270*/  IMAD R9, R6, R7, RZ ;  /* 0x0000000706097224 */ /* 0x000fe400078e02ff */
[----:B------:R-:W-:Y:S02]  /*0280*/  IMAD.MOV.U32 R6, RZ, RZ, R8 ;  /* 0x000000ffff067224 */ /* 0x000fe400078e0008 */
[----:B------:R-:W-:-:S06]  /*0290*/  IMAD.HI.U32 R3, R3, R9, R2 ;  /* 0x0000000903037227 */ /* 0x000fcc00078e0002 */
[----:B------:R-:W-:-:S04]  /*02a0*/  IMAD.HI.U32 R3, R3, R6, RZ ;  /* 0x0000000603037227 */ /* 0x000fc800078e00ff */
[----:B------:R-:W-:-:S05]  /*02b0*/  IMAD R0, R3, R0, R6 ;  /* 0x0000000003007224 */ /* 0x000fca00078e0206 */
[----:B------:R-:W-:-:S13]  /*02c0*/  ISETP.GT.U32.AND P1, PT, R7, R0, PT ;  /* 0x000000000700720c */ /* 0x000fda0003f24070 */
[----:B------:R-:W-:Y:S02]  /*02d0*/  @!P1 IMAD.IADD R0, R0, 0x1, -R7 ;  /* 0x0000000100009824 */ /* 0x000fe400078e0a07 */
[----:B------:R-:W-:Y:S01]  /*02e0*/  @!P1 VIADD R3, R3, 0x1 ;  /* 0x0000000103039836 */ /* 0x000fe20000000000 */
[----:B------:R-:W-:Y:S02]  /*02f0*/  ISETP.NE.AND P1, PT, R4, RZ, PT ;  /* 0x000000ff0400720c */ /* 0x000fe40003f25270 */
[----:B------:R-:W-:Y:S02]  /*0300*/  ISETP.GE.U32.AND P0, PT, R0, R7, PT ;  /* 0x000000070000720c */ /* 0x000fe40003f06070 */
[----:B------:R-:W-:-:S04]  /*0310*/  LOP3.LUT R0, R5, R4, RZ, 0x3c, !PT ;  /* 0x0000000405007212 */ /* 0x000fc800078e3cff */
[----:B------:R-:W-:Y:S01]  /*0320*/  ISETP.GE.AND P2, PT, R0, RZ, PT ;  /* 0x000000ff0000720c */ /* 0x000fe20003f46270 */
[----:B------:R-:W-:-:S06]  /*0330*/  VIADD R0, R76, 0x3f ;  /* 0x0000003f4c007836 */ /* 0x000fcc0000000000 */
[----:B------:R-:W-:-:S04]  /*0340*/  @P0 VIADD R3, R3, 0x1 ;  /* 0x0000000103030836 */ /* 0x000fc80000000000 */
[----:B------:R-:W-:Y:S01]  /*0350*/  IMAD.MOV.U32 R8, RZ, RZ, R3 ;  /* 0x000000ffff087224 */ /* 0x000fe200078e0003 */
[----:B------:R-:W-:-:S03]  /*0360*/  SHF.R.S32.HI R3, RZ, 0x1f, R0 ;  /* 0x0000001fff037819 */ /* 0x000fc60000011400 */
[----:B------:R-:W-:Y:S01]  /*0370*/  @!P2 IMAD.MOV R8, RZ, RZ, -R8 ;  /* 0x000000ffff08a224 */ /* 0x000fe200078e0a08 */
[----:B------:R-:W-:Y:S02]  /*0380*/  LEA.HI R3, R3, R0, RZ, 0x6 ;  /* 0x0000000003037211 */ /* 0x000fe400078f30ff */
[----:B------:R-:W-:-:S04]  /*0390*/  @!P1 LOP3.LUT R8, RZ, R4, RZ, 0x33, !PT ;  /* 0x00000004ff089212 */ /* 0x000fc800078e33ff */
[----:B------:R-:W-:Y:S01]  /*03a0*/  LEA.HI.SX32 R3, R3, -R8, 0x1a ;  /* 0x8000000803037211 */ /* 0x000fe200078fd2ff */
[----:B------:R-:W-:-:S03]  /*03b0*/  IMAD.MOV R6, RZ, RZ, -R8 ;  /* 0x000000ffff067224 */ /* 0x000fc600078e0a08 */
[----:B------:R-:W-:Y:S01]  /*03c0*/  VIMNMX R9, R3, 0x1, PT ;  /* 0x0000000103097848 */ /* 0x000fe20003fe0100 */
[----:B------:R-:W-:-:S03]  /*03d0*/  IMAD R6, R4, R6, R5 ;  /* 0x0000000604067224 */ /* 0x000fc600078e0205 */
        /* <DEDUP_REMOVED lines=9> */
[----:B------:R-:W-:Y:S01]  /*0470*/  IMAD.MOV.U32 R4, RZ, RZ, R10 ;  /* 0x000000ffff047224 */ /* 0x000fe200078e000a */
[----:B------:R-:W-:-:S03]  /*0480*/  IABS R10, R6 ;  /* 0x00000006000a7213 */ /* 0x000fc60000000000 */
[----:B------:R-:W-:Y:S02]  /*0490*/  IMAD R5, R4, R7, RZ ;  /* 0x0000000704057224 */ /* 0x000fe400078e02ff */
[----:B------:R-:W-:Y:S02]  /*04a0*/  IMAD.MOV.U32 R4, RZ, RZ, R10 ;  /* 0x000000ffff047224 */ /* 0x000fe400078e000a */
[----:B------:R-:W-:Y:S02]  /*04b0*/  IMAD.HI.U32 R3, R3, R5, R2 ;  /* 0x0000000503037227 */ /* 0x000fe400078e0002 */
[----:B------:R-:W1:Y:S04]  /*04c0*/  LDC R2, c[0x0][0x230] ;  /* 0x00008c00ff027b82 */ /* 0x000e680000000800 */
[----:B------:R-:W-:-:S04]  /*04d0*/  IMAD.HI.U32 R3, R3, R4, RZ ;  /* 0x0000000403037227 */ /* 0x000fc800078e00ff */
[----:B------:R-:W-:-:S05]  /*04e0*/  IMAD R0, R3, R0, R4 ;  /* 0x0000000003007224 */ /* 0x000fca00078e0204 */
[----:B------:R-:W-:Y:S01]  /*04f0*/  ISETP.GT.U32.AND P1, PT, R7, R0, PT ;  /* 0x000000000700720c */ /* 0x000fe20003f24070 */
[----:B-1----:R-:W-:-:S12]  /*0500*/  VIADD R2, R2, 0x3f ;  /* 0x0000003f02027836 */ /* 0x002fd80000000000 */
[----:B------:R-:W-:Y:S02]  /*0510*/  @!P1 IMAD.IADD R0, R0, 0x1, -R7 ;  /* 0x0000000100009824 */ /* 0x000fe400078e0a07 */
[----:B------:R-:W-:Y:S01]  /*0520*/  @!P1 VIADD R3, R3, 0x1 ;  /* 0x0000000103039836 */ /* 0x000fe20000000000 */
[----:B------:R-:W-:Y:S02]  /*0530*/  ISETP.NE.AND P1, PT, R9, RZ, PT ;  /* 0x000000ff0900720c */ /* 0x000fe40003f25270 */
[----:B------:R-:W-:Y:S02]  /*0540*/  ISETP.GE.U32.AND P0, PT, R0, R7, PT ;  /* 0x000000070000720c */ /* 0x000fe40003f06070 */
[----:B------:R-:W-:-:S04]  /*0550*/  LOP3.LUT R0, R6, R9, RZ, 0x3c, !PT ;  /* 0x0000000906007212 */ /* 0x000fc800078e3cff */
[----:B------:R-:W-:-:S07]  /*0560*/  ISETP.GE.AND P2, PT, R0, RZ, PT ;  /* 0x000000ff0000720c */ /* 0x000fce0003f46270 */
[----:B------:R-:W-:Y:S01]  /*0570*/  @P0 VIADD R3, R3, 0x1 ;  /* 0x0000000103030836 */ /* 0x000fe20000000000 */
[----:B------:R-:W-:-:S05]  /*0580*/  ISETP.GE.AND P0, PT, R2, 0x40, PT ;  /* 0x000000400200780c */ /* 0x000fca0003f06270 */
[----:B------:R-:W-:Y:S01]  /*0590*/  @!P2 IMAD.MOV R3, RZ, RZ, -R3 ;  /* 0x000000ffff03a224 */ /* 0x000fe200078e0a03 */
[----:B------:R-:W-:-:S05]  /*05a0*/  @!P1 LOP3.LUT R3, RZ, R9, RZ, 0x33, !PT ;  /* 0x00000009ff039212 */ /* 0x000fca00078e33ff */
[----:B------:R-:W-:Y:S02]  /*05b0*/  IMAD.MOV R0, RZ, RZ, -R3 ;  /* 0x000000ffff007224 */ /* 0x000fe400078e0a03 */
[----:B------:R-:W-:Y:S01]  /*05c0*/  IMAD.SHL.U32 R5, R3, 0x80, RZ ;  /* 0x0000008003057824 */ /* 0x000fe200078e00ff */
[----:B0-----:R-:W-:Y:S01]  /*05d0*/  LOP3.LUT R3, R12, 0x3f, RZ, 0xc0, !PT ;  /* 0x0000003f0c037812 */ /* 0x001fe200078ec0ff */
[----:B------:R-:W-:-:S04]  /*05e0*/  IMAD R0, R9, R0, R6 ;  /* 0x0000000009007224 */ /* 0x000fc800078e0206 */
[----:B------:R-:W-:Y:S01]  /*05f0*/  IMAD.IADD R4, R8, 0x1, R0 ;  /* 0x0000000108047824 */ /* 0x000fe200078e0200 */
[----:B------:R-:W-:-:S03]  /*0600*/  SHF.R.U32.HI R0, RZ, 0x6, R12 ;  /* 0x00000006ff007819 */ /* 0x000fc6000001160c */
[----:B------:R-:W-:Y:S01]  /*0610*/  IMAD R173, R4, 0x40, R3 ;  /* 0x0000004004ad7824 */ /* 0x000fe200078e0203 */
[----:B------:R-:W-:-:S04]  /*0620*/  SGXT.U32 R0, R0, 0x1 ;  /* 0x000000010000781a */ /* 0x000fc80000000000 */
[C---:B------:R-:W-:Y:S02]  /*0630*/  LOP3.LUT R19, R5.reuse, R0, RZ, 0xfc, !PT ;  /* 0x0000000005137212 */ /* 0x040fe400078efcff */
[C-C-:B------:R-:W-:Y:S02]  /*0640*/  LOP3.LUT R21, R5.reuse, 0x2, R0.reuse, 0xfe, !PT ;  /* 0x0000000205157812 */ /* 0x140fe400078efe00 */
[C-C-:B------:R-:W-:Y:S01]  /*0650*/  LOP3.LUT R23, R5.reuse, 0x4, R0.reuse, 0xfe, !PT ;  /* 0x0000000405177812 */ /* 0x140fe200078efe00 */
[----:B------:R0:W-:Y:S01]  /*0660*/  STL [R1+0x48], R19 ;  /* 0x0000481301007387 */ /* 0x0001e20000100800 */
[C-C-:B------:R-:W-:Y:S02]  /*0670*/  LOP3.LUT R89, R5.reuse, 0x6, R0.reuse, 0xfe, !PT ;  /* 0x0000000605597812 */ /* 0x140fe400078efe00 */
[C-C-:B------:R-:W-:Y:S01]  /*0680*/  LOP3.LUT R91, R5.reuse, 0x8, R0.reuse, 0xfe, !PT ;  /* 0x00000008055b7812 */ /* 0x140fe200078efe00 */
[----:B------:R0:W-:Y:S01]  /*0690*/  STL [R1+0xc8], R21 ;  /* 0x0000c81501007387 */ /* 0x0001e20000100800 */
[----:B------:R-:W-:-:S02]  /*06a0*/  LOP3.LUT R93, R5, 0xa, R0, 0xfe, !PT ;  /* 0x0000000a055d7812 */ /* 0x000fc400078efe00 */
[C-C-:B------:R-:W-:Y:S01]  /*06b0*/  LOP3.LUT R95, R5.reuse, 0xc, R0.reuse, 0xfe, !PT ;  /* 0x0000000c055f7812 */ /* 0x140fe200078efe00 */
[----:B------:R0:W-:Y:S01]  /*06c0*/  STL [R1+0xc4], R23 ;  /* 0x0000c41701007387 */ /* 0x0001e20000100800 */
        /* <DEDUP_REMOVED lines=36> */
[----:B------:R-:W-:Y:S02]  /*0910*/  LOP3.LUT R140, R5, 0x3e, R0, 0xfe, !PT ;  /* 0x0000003e058c7812 */ /* 0x000fe400078efe00 */
[C---:B------:R-:W-:Y:S01]  /*0920*/  LOP3.LUT R141, R19.reuse, 0x40, RZ, 0xfc, !PT ;  /* 0x00000040138d7812 */ /* 0x040fe200078efcff */
[----:B------:R0:W-:Y:S01]  /*0930*/  STL [R1+0x90], R113 ;  /* 0x0000907101007387 */ /* 0x0001e20000100800 */
[C---:B------:R-:W-:Y:S02]  /*0940*/  LOP3.LUT R142, R19.reuse, 0x42, RZ, 0xfc, !PT ;  /* 0x00000042138e7812 */ /* 0x040fe400078efcff */
[C---:B------:R-:W-:Y:S01]  /*0950*/  LOP3.LUT R143, R19.reuse, 0x44, RZ, 0xfc, !PT ;  /* 0x00000044138f7812 */ /* 0x040fe200078efcff */
[----:B------:R0:W-:Y:S01]  /*0960*/  STL [R1+0x8c], R115 ;  /* 0x00008c7301007387 */ /* 0x0001e20000100800 */
[----:B------:R-:W-:-:S02]  /*0970*/  LOP3.LUT R144, R19, 0x46, RZ, 0xfc, !PT ;  /* 0x0000004613907812 */ /* 0x000fc400078efcff */
[C---:B------:R-:W-:Y:S01]  /*0980*/  LOP3.LUT R145, R19.reuse, 0x48, RZ, 0xfc, !PT ;  /* 0x0000004813917812 */ /* 0x040fe200078efcff */
[----:B------:R0:W-:Y:S01]  /*0990*/  STL [R1+0x88], R117 ;  /* 0x0000887501007387 */ /* 0x0001e20000100800 */
[C---:B------:R-:W-:Y:S02]  /*09a0*/  LOP3.LUT R146, R19.reuse, 0x4a, RZ, 0xfc, !PT ;  /* 0x0000004a13927812 */ /* 0x040fe400078efcff */
        /* <DEDUP_REMOVED lines=38> */
[----:B------:R-:W-:-:S03]  /*0c10*/  LOP3.LUT R172, R19, 0x7e, RZ, 0xfc, !PT ;  /* 0x0000007e13ac7812 */ /* 0x000fc600078efcff */
[----:B------:R0:W-:Y:S04]  /*0c20*/  STL [R1+0x50], R140 ;  /* 0x0000508c01007387 */ /* 0x0001e80000100800 */
        /* <DEDUP_REMOVED lines=32> */
[----:B------:R0:W-:Y:S01]  /*0e30*/  STL [R1+0xcc], R173 ;  /* 0x0000ccad01007387 */ /* 0x0001e20000100800 */
[----:B------:R-:W-:Y:S05]  /*0e40*/  @!P0 BRA `(.L_x_0) ;  /* 0x0000008400348947 */ /* 0x000fea0003800000 */
[----:B------:R-:W-:Y:S01]  /*0e50*/  IABS R5, R77 ;  /* 0x0000004d00057213 */ /* 0x000fe20000000000 */
[----:B------:R-:W-:Y:S01]  /*0e60*/  ULDC UR4, c[0x0][0x234] ;  /* 0x00008d0000047ab9 */ /* 0x000fe20000000800 */
[----:B------:R-:W-:Y:S01]  /*0e70*/  IABS R4, R76 ;  /* 0x0000004c00047213 */ /* 0x000fe20000000000 */
[----:B------:R-:W-:Y:S01]  /*0e80*/  ULDC.64 UR10, c[0x0][0x218] ;  /* 0x00008600000a7ab9 */ /* 0x000fe20000000a00 */
[----:B------:R-:W1:Y:S01]  /*0e90*/  I2F.RP R10, R5 ;  /* 0x00000005000a7306 */ /* 0x000e620000209400 */
[----:B------:R-:W-:Y:S01]  /*0ea0*/  IABS R12, R172 ;  /* 0x000000ac000c7213 */ /* 0x000fe20000000000 */
[----:B------:R-:W-:Y:S01]  /*0eb0*/  UIADD3 UR6, UR12, 0x4000, URZ ;  /* 0x000040000c067890 */ /* 0x000fe2000fffe03f */
[----:B------:R-:W-:Y:S01]  /*0ec0*/  IABS R15, R170 ;  /* 0x000000aa000f7213 */ /* 0x000fe20000000000 */
[----:B------:R-:W-:Y:S01]  /*0ed0*/  USHF.R.U32.HI UR7, URZ, 0x4, UR12 ;  /* 0x000000043f077899 */ /* 0x000fe2000801160c */
[----:B------:R-:W-:Y:S01]  /*0ee0*/  IABS R18, R167 ;  /* 0x000000a700127213 */ /* 0x000fe20000000000 */
[----:B------:R-:W-:Y:S01]  /*0ef0*/  USHF.R.U32.HI UR13, URZ, 0x4, UR6 ;  /* 0x000000043f0d7899 */ /* 0x000fe20008011606 */
[----:B------:R-:W-:Y:S01]  /*0f00*/  IABS R22, R165 ;  /* 0x000000a500167213 */ /* 0x000fe20000000000 */
[----:B------:R-:W2:Y:S01]  /*0f10*/  I2F.RP R11, R4 ;  /* 0x00000004000b7306 */ /* 0x000ea20000209400 */
[----:B------:R-:W-:Y:S01]  /*0f20*/  IABS R24, R164 ;  /* 0x000000a400187213 */ /* 0x000fe20000000000 */
[----:B------:R-:W-:Y:S01]  /*0f30*/  ULDC UR8, c[0x0][0x23c] ;  /* 0x00008f0000087ab9 */ /* 0x000fe20000000800 */
[----:B------:R-:W-:Y:S01]  /*0f40*/  IABS R28, R162 ;  /* 0x000000a2001c7213 */ /* 0x000fe20000000000 */
[----:B------:R-:W-:Y:S01]  /*0f50*/  ULDC UR17, c[0x0][0x238] ;  /* 0x00008e0000117ab9 */ /* 0x000fe20000000800 */
[----:B------:R-:W-:Y:S01]  /*0f60*/  IABS R32, R160 ;  /* 0x000000a000207213 */ /* 0x000fe20000000000 */
[----:B------:R-:W-:Y:S01]  /*0f70*/  IMAD R3, R3, UR8, RZ ;  /* 0x0000000803037c24 */ /* 0x000fe2000f8e02ff */
[----:B------:R-:W-:Y:S01]  /*0f80*/  IABS R34, R159 ;  /* 0x0000009f00227213 */ /* 0x000fe20000000000 */
[----:B-1----:R-:W1:Y:S01]  /*0f90*/  MUFU.RCP R10, R10 ;  /* 0x0000000a000a7308 */ /* 0x002e620000001000 */
[----:B------:R-:W-:Y:S01]  /*0fa0*/  IABS R38, R157 ;  /* 0x0000009d00267213 */ /* 0x000fe20000000000 */
[----:B------:R-:W-:Y:S01]  /*0fb0*/  USGXT.U32 UR6, UR7, 0xe ;  /* 0x0000000e0706789a */ /* 0x000fe20008000000 */
[----:B------:R-:W-:Y:S01]  /*0fc0*/  IABS R42, R155 ;  /* 0x0000009b002a7213 */ /* 0x000fe20000000000 */
[----:B------:R-:W-:Y:S01]  /*0fd0*/  USGXT.U32 UR13, UR13, 0xe ;  /* 0x0000000e0d0d789a */ /* 0x000fe20008000000 */
[----:B------:R-:W-:Y:S01]  /*0fe0*/  IABS R44, R154 ;  /* 0x0000009a002c7213 */ /* 0x000fe20000000000 */
[----:B------:R-:W-:Y:S01]  /*0ff0*/  ULDC UR16, c[0x0][0x230] ;  /* 0x00008c0000107ab9 */ /* 0x000fe20000000800 */
[----:B------:R-:W-:Y:S01]  /*1000*/  IABS R48, R152 ;  /* 0x0000009800307213 */ /* 0x000fe20000000000 */
[----:B--2---:R-:W2:Y:S01]  /*1010*/  MUFU.RCP R11, R11 ;  /* 0x0000000b000b7308 */ /* 0x004ea20000001000 */
[----:B------:R-:W-:Y:S01]  /*1020*/  IABS R52, R150 ;  /* 0x0000009600347213 */ /* 0x000fe20000000000 */
[----:B------:R-:W-:Y:S01]  /*1030*/  UIADD3 UR8, UP0, UR13, 0x80, URZ ;  /* 0x000000800d087890 */ /* 0x000fe2000ff1e03f */
[----:B------:R-:W-:-:S02]  /*1040*/  IABS R54, R149 ;  /* 0x0000009500367213 */ /* 0x000fc40000000000 */
[----:B------:R-:W-:Y:S02]  /*1050*/  IABS R58, R147 ;  /* 0x00000093003a7213 */ /* 0x000fe40000000000 */
[----:B------:R-:W-:Y:S01]  /*1060*/  IABS R62, R145 ;  /* 0x00000091003e7213 */ /* 0x000fe20000000000 */
[----:B-1----:R-:W-:Y:S01]  /*1070*/  VIADD R7, R10, 0xffffffe ;  /* 0x0ffffffe0a077836 */ /* 0x002fe20000000000 */
[----:B------:R-:W-:Y:S02]  /*1080*/  IABS R64, R144 ;  /* 0x0000009000407213 */ /* 0x000fe40000000000 */
[----:B------:R-:W-:Y:S02]  /*1090*/  IABS R68, R142 ;  /* 0x0000008e00447213 */ /* 0x000fe40000000000 */
[----:B------:R-:W-:Y:S01]  /*10a0*/  IABS R72, R140 ;  /* 0x0000008c00487213 */ /* 0x000fe20000000000 */
[----:B------:R-:W1:Y:S01]  /*10b0*/  F2I.FTZ.U32.TRUNC.NTZ R7, R7 ;  /* 0x0000000700077305 */ /* 0x000e62000021f000 */
[----:B------:R-:W-:Y:S01]  /*10c0*/  IABS R74, R139 ;  /* 0x0000008b004a7213 */ /* 0x000fe20000000000 */
[----:B--2---:R-:W-:Y:S01]  /*10d0*/  VIADD R8, R11, 0xffffffe ;  /* 0x0ffffffe0b087836 */ /* 0x004fe20000000000 */
[----:B------:R-:W-:-:S02]  /*10e0*/  IABS R80, R137 ;  /* 0x0000008900507213 */ /* 0x000fc40000000000 */
[----:B------:R-:W-:Y:S02]  /*10f0*/  IABS R84, R135 ;  /* 0x0000008700547213 */ /* 0x000fe40000000000 */
[----:B------:R-:W-:Y:S01]  /*1100*/  IABS R86, R133 ;  /* 0x0000008500567213 */ /* 0x000fe20000000000 */
[----:B------:R2:W3:Y:S01]  /*1110*/  F2I.FTZ.U32.TRUNC.NTZ R9, R8 ;  /* 0x0000000800097305 */ /* 0x0004e2000021f000 */
[----:B------:R-:W-:Y:S02]  /*1120*/  IABS R90, R129 ;  /* 0x00000081005a7213 */ /* 0x000fe40000000000 */
[----:B------:R-:W-:Y:S02]  /*1130*/  IABS R94, R125 ;  /* 0x0000007d005e7213 */ /* 0x000fe40000000000 */
[----:B------:R-:W-:Y:S01]  /*1140*/  IABS R96, R123 ;  /* 0x0000007b00607213 */ /* 0x000fe20000000000 */
[----:B-1----:R-:W-:Y:S01]  /*1150*/  IMAD.MOV R6, RZ, RZ, -R7 ;  /* 0x000000ffff067224 */ /* 0x002fe200078e0a07 */
[----:B------:R-:W-:Y:S01]  /*1160*/  IABS R100, R119 ;  /* 0x0000007700647213 */ /* 0x000fe20000000000 */
[----:B--2---:R-:W-:Y:S01]  /*1170*/  IMAD.MOV.U32 R8, RZ, RZ, RZ ;  /* 0x000000ffff087224 */ /* 0x004fe200078e00ff */
[----:B------:R-:W-:Y:S01]  /*1180*/  IABS R104, R115 ;  /* 0x0000007300687213 */ /* 0x000fe20000000000 */
[----:B------:R-:W-:Y:S01]  /*1190*/  IMAD R13, R6, R5, RZ ;  /* 0x00000005060d7224 */ /* 0x000fe200078e02ff */
[----:B------:R-:W-:Y:S01]  /*11a0*/  IABS R106, R113 ;  /* 0x00000071006a7213 */ /* 0x000fe20000000000 */
[----:B------:R-:W-:Y:S01]  /*11b0*/  IMAD.MOV.U32 R6, RZ, RZ, RZ ;  /* 0x000000ffff067224 */ /* 0x000fe200078e00ff */
[----:B------:R-:W-:Y:S01]  /*11c0*/  IABS R110, R109 ;  /* 0x0000006d006e7213 */ /* 0x000fe20000000000 */
[----:B---3--:R-:W-:Y:S01]  /*11d0*/  IMAD.MOV R14, RZ, RZ, -R9 ;  /* 0x000000ffff0e7224 */ /* 0x008fe200078e0a09 */
[----:B------:R-:W-:Y:S01]  /*11e0*/  IABS R114, R105 ;  /* 0x0000006900727213 */ /* 0x000fe20000000000 */
[----:B------:R-:W-:Y:S01]  /*11f0*/  IMAD.HI.U32 R6, R7, R13, R6 ;  /* 0x0000000d07067227 */ /* 0x000fe200078e0006 */
[----:B------:R-:W-:-:S02]  /*1200*/  IABS R13, R171 ;  /* 0x000000ab000d7213 */ /* 0x000fc40000000000 */
[----:B------:R-:W-:Y:S01]  /*1210*/  IABS R116, R103 ;  /* 0x0000006700747213 */ /* 0x000fe20000000000 */
[----:B------:R-:W-:Y:S01]  /*1220*/  IMAD.MOV.U32 R7, RZ, RZ, R14 ;  /* 0x000000ffff077224 */ /* 0x000fe200078e000e */
[----:B------:R-:W-:Y:S01]  /*1230*/  IABS R134, R19 ;  /* 0x0000001300867213 */ /* 0x000fe20000000000 */
[C---:B------:R-:W-:Y:S01]  /*1240*/  IMAD.HI.U32 R10, R6.reuse, R12, RZ ;  /* 0x0000000c060a7227 */ /* 0x040fe200078e00ff */
[----:B------:R-:W-:Y:S02]  /*1250*/  IABS R17, R168 ;  /* 0x000000a800117213 */ /* 0x000fe40000000000 */
[----:B------:R-:W-:Y:S01]  /*1260*/  IABS R20, R166 ;  /* 0x000000a600147213 */ /* 0x000fe20000000000 */
[----:B------:R-:W-:Y:S01]  /*1270*/  IMAD R7, R7, R4, RZ ;  /* 0x0000000407077224 */ /* 0x000fe200078e02ff */
[----:B------:R-:W-:Y:S01]  /*1280*/  IABS R26, R163 ;  /* 0x000000a3001a7213 */ /* 0x000fe20000000000 */
[----:B------:R-:W-:Y:S01]  /*1290*/  IMAD.HI.U32 R11, R6, R13, RZ ;  /* 0x0000000d060b7227 */ /* 0x000fe200078e00ff */
[----:B------:R-:W-:-:S02]  /*12a0*/  IABS R30, R161 ;  /* 0x000000a1001e7213 */ /* 0x000fc40000000000 */
[----:B------:R-:W-:Y:S01]  /*12b0*/  IABS R36, R158 ;  /* 0x0000009e00247213 */ /* 0x000fe20000000000 */
[----:B------:R-:W-:Y:S01]  /*12c0*/  IMAD.HI.U32 R7, R9, R7, R8 ;  /* 0x0000000709077227 */ /* 0x000fe200078e0008 */
[----:B------:R-:W-:Y:S02]  /*12d0*/  IABS R9, R169 ;  /* 0x000000a900097213 */ /* 0x000fe40000000000 */
[----:B------:R-:W-:Y:S01]  /*12e0*/  IABS R40, R156 ;  /* 0x0000009c00287213 */ /* 0x000fe20000000000 */
[C---:B------:R-:W-:Y:S01]  /*12f0*/  IMAD.HI.U32 R8, R6.reuse, R15, RZ ;  /* 0x0000000f06087227 */ /* 0x040fe200078e00ff */
[----:B------:R-:W-:Y:S02]  /*1300*/  IABS R46, R153 ;  /* 0x00000099002e7213 */ /* 0x000fe40000000000 */
[----:B------:R-:W-:Y:S01]  /*1310*/  IABS R50, R151 ;  /* 0x0000009700327213 */ /* 0x000fe20000000000 */
[----:B------:R-:W-:Y:S01]  /*1320*/  IMAD.MOV R10, RZ, RZ, -R10 ;  /* 0x000000ffff0a7224 */ /* 0x000fe200078e0a0a */
[----:B------:R-:W-:Y:S01]  /*1330*/  IABS R56, R148 ;  /* 0x0000009400387213 */ /* 0x000fe20000000000 */
[----:B------:R-:W-:Y:S01]  /*1340*/  IMAD.MOV R14, RZ, RZ, -R11 ;  /* 0x000000ffff0e7224 */ /* 0x000fe200078e0a0b */
[----:B------:R-:W-:Y:S01]  /*1350*/  IABS R60, R146 ;  /* 0x00000092003c7213 */ /* 0x000fe20000000000 */
[----:B------:R-:W-:Y:S01]  /*1360*/  IMAD.MOV R16, RZ, RZ, -R8 ;  /* 0x000000ffff107224 */ /* 0x000fe200078e0a08 */
[----:B------:R-:W-:Y:S01]  /*1370*/  IABS R66, R143 ;  /* 0x0000008f00427213 */ /* 0x000fe20000000000 */
[C---:B------:R-:W-:Y:S01]  /*1380*/  IMAD R8, R5.reuse, R10, R12 ;  /* 0x0000000a05087224 */ /* 0x040fe200078e020c */
[----:B------:R-:W-:Y:S01]  /*1390*/  IABS R70, R141 ;  /* 0x0000008d00467213 */ /* 0x000fe20000000000 */
[C---:B------:R-:W-:Y:S01]  /*13a0*/  IMAD R10, R5.reuse, R14, R13 ;  /* 0x0000000e050a7224 */ /* 0x040fe200078e020d */
[----:B------:R-:W-:Y:S01]  /*13b0*/  IABS R78, R138 ;  /* 0x0000008a004e7213 */ /* 0x000fe20000000000 */
[----:B------:R-:W-:Y:S01]  /*13c0*/  IMAD.MOV.U32 R14, RZ, RZ, R9 ;  /* 0x000000ffff0e7224 */ /* 0x000fe200078e0009 */
[C---:B------:R-:W-:Y:S01]  /*13d0*/  ISETP.GT.U32.AND P0, PT, R5.reuse, R8, PT ;  /* 0x000000080500720c */ /* 0x040fe20003f04070 */
[----:B------:R-:W-:Y:S01]  /*13e0*/  IMAD.HI.U32 R11, R6, R17, RZ ;  /* 0x00000011060b7227 */ /* 0x000fe200078e00ff */
[----:B------:R-:W-:-:S02]  /*13f0*/  ISETP.GT.U32.AND P3, PT, R5, R10, PT ;  /* 0x0000000a0500720c */ /* 0x000fc40003f64070 */
[----:B------:R-:W-:Y:S01]  /*1400*/  IABS R82, R136 ;  /* 0x0000008800527213 */ /* 0x000fe20000000000 */
[C---:B------:R-:W-:Y:S01]  /*1410*/  IMAD.HI.U32 R9, R6.reuse, R14, RZ ;  /* 0x0000000e06097227 */ /* 0x040fe200078e00ff */
[----:B------:R-:W-:Y:S02]  /*1420*/  IABS R88, R131 ;  /* 0x0000008300587213 */ /* 0x000fe40000000000 */
[----:B------:R-:W-:Y:S01]  /*1430*/  IABS R92, R127 ;  /* 0x0000007f005c7213 */ /* 0x000fe20000000000 */
[----:B------:R-:W-:Y:S01]  /*1440*/  IMAD.MOV R13, RZ, RZ, -R9 ;  /* 0x000000ffff0d7224 */ /* 0x000fe200078e0a09 */
[----:B------:R-:W-:Y:S01]  /*1450*/  IABS R98, R121 ;  /* 0x0000007900627213 */ /* 0x000fe20000000000 */
[C---:B------:R-:W-:Y:S01]  /*1460*/  IMAD.HI.U32 R9, R6.reuse, R18, RZ ;  /* 0x0000001206097227 */ /* 0x040fe200078e00ff */
[----:B------:R-:W-:Y:S02]  /*1470*/  IABS R102, R117 ;  /* 0x0000007500667213 */ /* 0x000fe40000000000 */
[----:B------:R-:W-:Y:S01]  /*1480*/  IABS R108, R111 ;  /* 0x0000006f006c7213 */ /* 0x000fe20000000000 */
[----:B------:R-:W-:Y:S01]  /*1490*/  IMAD R14, R5, R13, R14 ;  /* 0x0000000d050e7224 */ /* 0x000fe200078e020e */
[----:B------:R-:W-:Y:S01]  /*14a0*/  IABS R112, R107 ;  /* 0x0000006b00707213 */ /* 0x000fe20000000000 */
[----:B------:R-:W-:Y:S01]  /*14b0*/  IMAD.HI.U32 R13, R6, R22, RZ ;  /* 0x00000016060d7227 */ /* 0x000fe200078e00ff */
[----:B------:R-:W-:-:S02]  /*14c0*/  IABS R118, R101 ;  /* 0x0000006500767213 */ /* 0x000fc40000000000 */
[----:B------:R-:W-:Y:S01]  /*14d0*/  IABS R122, R97 ;  /* 0x00000061007a7213 */ /* 0x000fe20000000000 */
[----:B------:R-:W-:Y:S01]  /*14e0*/  IMAD.MOV R9, RZ, RZ, -R9 ;  /* 0x000000ffff097224 */ /* 0x000fe200078e0a09 */
[----:B------:R-:W-:Y:S01]  /*14f0*/  IABS R120, R99 ;  /* 0x0000006300787213 */ /* 0x000fe20000000000 */
[----:B------:R-:W-:Y:S01]  /*1500*/  IMAD.MOV R13, RZ, RZ, -R13 ;  /* 0x000000ffff0d7224 */ /* 0x000fe200078e0a0d */
[----:B------:R-:W-:Y:S01]  /*1510*/  IABS R126, R93 ;  /* 0x0000005d007e7213 */ /* 0x000fe20000000000 */
[C---:B------:R-:W-:Y:S01]  /*1520*/  IMAD R18, R5.reuse, R9, R18 ;  /* 0x0000000905127224 */ /* 0x040fe200078e0212 */
[----:B------:R-:W-:Y:S01]  /*1530*/  IABS R124, R95 ;  /* 0x0000005f007c7213 */ /* 0x000fe20000000000 */
[C---:B------:R-:W-:Y:S01]  /*1540*/  IMAD.HI.U32 R9, R6.reuse, R24, RZ ;  /* 0x0000001806097227 */ /* 0x040fe200078e00ff */
[----:B------:R-:W-:Y:S02]  /*1550*/  IABS R128, R91 ;  /* 0x0000005b00807213 */ /* 0x000fe40000000000 */
[C---:B------:R-:W-:Y:S01]  /*1560*/  ISETP.GT.U32.AND P4, PT, R5.reuse, R18, PT ;  /* 0x000000120500720c */ /* 0x040fe20003f84070 */
[----:B------:R-:W-:Y:S01]  /*1570*/  IMAD R22, R5, R13, R22 ;  /* 0x0000000d05167224 */ /* 0x000fe200078e0216 */
[----:B------:R-:W-:Y:S01]  /*1580*/  IABS R130, R89 ;  /* 0x0000005900827213 */ /* 0x000fe20000000000 */
[----:B------:R-:W-:Y:S01]  /*1590*/  IMAD.MOV R13, RZ, RZ, -R9 ;  /* 0x000000ffff0d7224 */ /* 0x000fe200078e0a09 */
[----:B------:R-:W-:Y:S01]  /*15a0*/  IABS R132, R23 ;  /* 0x0000001700847213 */ /* 0x000fe20000000000 */
[----:B------:R-:W-:Y:S01]  /*15b0*/  IMAD.HI.U32 R9, R6, R28, RZ ;  /* 0x0000001c06097227 */ /* 0x000fe200078e00ff */
[----:B------:R-:W-:-:S02]  /*15c0*/  LOP3.LUT R79, R0, 0x3a, RZ, 0xfc, !PT ;  /* 0x0000003a004f7812 */ /* 0x000fc400078efcff */
[C---:B------:R-:W-:Y:S01]  /*15d0*/  LOP3.LUT R85, R0.reuse, 0x2e, RZ, 0xfc, !PT ;  /* 0x0000002e00557812 */ /* 0x040fe200078efcff */
[C---:B------:R-:W-:Y:S01]  /*15e0*/  IMAD R24, R5.reuse, R13, R24 ;  /* 0x0000000d05187224 */ /* 0x040fe200078e0218 */
[----:B------:R-:W-:Y:S01]  /*15f0*/  LOP3.LUT R81, R0, 0x36, RZ, 0xfc, !PT ;  /* 0x0000003600517812 */ /* 0x000fe200078efcff */
[----:B------:R-:W-:Y:S01]  /*1600*/  IMAD.HI.U32 R13, R6, R32, RZ ;  /* 0x00000020060d7227 */ /* 0x000fe200078e00ff */
[C---:B------:R-:W-:Y:S02]  /*1610*/  LOP3.LUT R83, R0.reuse, 0x32, RZ, 0xfc, !PT ;  /* 0x0000003200537812 */ /* 0x040fe400078efcff */
[----:B------:R-:W-:Y:S01]  /*1620*/  LOP3.LUT R87, R0, 0x2a, RZ, 0xfc, !PT ;  /* 0x0000002a00577812 */ /* 0x000fe200078efcff */
[----:B------:R-:W-:Y:S02]  /*1630*/  IMAD.MOV R9, RZ, RZ, -R9 ;  /* 0x000000ffff097224 */ /* 0x000fe400078e0a09 */
[----:B------:R-:W-:Y:S02]  /*1640*/  IMAD.MOV R13, RZ, RZ, -R13 ;  /* 0x000000ffff0d7224 */ /* 0x000fe400078e0a0d */
[----:B------:R-:W-:-:S02]  /*1650*/  IMAD R28, R5, R9, R28 ;  /* 0x00000009051c7224 */ /* 0x000fc400078e021c */
[----:B------:R-:W-:-:S04]  /*1660*/  IMAD.HI.U32 R9, R6, R34, RZ ;  /* 0x0000002206097227 */ /* 0x000fc800078e00ff */
[----:B------:R-:W-:Y:S02]  /*1670*/  IMAD R32, R5, R13, R32 ;  /* 0x0000000d05207224 */ /* 0x000fe400078e0220 */
[----:B------:R-:W-:Y:S02]  /*1680*/  IMAD.MOV R13, RZ, RZ, -R9 ;  /* 0x000000ffff0d7224 */ /* 0x000fe400078e0a09 */
[----:B------:R-:W-:-:S04]  /*1690*/  IMAD.HI.U32 R9, R6, R38, RZ ;  /* 0x0000002606097227 */ /* 0x000fc800078e00ff */
[----:B------:R-:W-:Y:S02]  /*16a0*/  IMAD R34, R5, R13, R34 ;  /* 0x0000000d05227224 */ /* 0x000fe400078e0222 */
[----:B------:R-:W-:-:S04]  /*16b0*/  IMAD.HI.U32 R13, R6, R42, RZ ;  /* 0x0000002a060d7227 */ /* 0x000fc800078e00ff */
[----:B------:R-:W-:Y:S02]  /*16c0*/  IMAD.MOV R9, RZ, RZ, -R9 ;  /* 0x000000ffff097224 */ /* 0x000fe400078e0a09 */
[----:B------:R-:W-:Y:S02]  /*16d0*/  IMAD.MOV R13, RZ, RZ, -R13 ;  /* 0x000000ffff0d7224 */ /* 0x000fe400078e0a0d */
[----:B------:R-:W-:Y:S02]  /*16e0*/  IMAD R38, R5, R9, R38 ;  /* 0x0000000905267224 */ /* 0x000fe400078e0226 */
        /* <DEDUP_REMOVED lines=64> */
[C---:B------:R-:W-:Y:S02]  /*1af0*/  IMAD R114, R5.reuse, R13, R114 ;  /* 0x0000000d05727224 */ /* 0x040fe400078e0272 */
[----:B------:R-:W-:Y:S02]  /*1b00*/  IMAD.MOV R13, RZ, RZ, -R9 ;  /* 0x000000ffff0d7224 */ /* 0x000fe400078e0a09 */
[C---:B------:R-:W-:Y:S02]  /*1b10*/  IMAD R12, R5.reuse, R16, R15 ;  /* 0x00000010050c7224 */ /* 0x040fe400078e020f */
[----:B------:R-:W-:Y:S02]  /*1b20*/  IMAD R116, R5, R13, R116 ;  /* 0x0000000d05747224 */ /* 0x000fe400078e0274 */
[----:B------:R-:W-:-:S04]  /*1b30*/  IMAD.HI.U32 R13, R6, R134, RZ ;  /* 0x00000086060d7227 */ /* 0x000fc800078e00ff */
[----:B------:R-:W-:Y:S02]  /*1b40*/  IMAD.MOV R13, RZ, RZ, -R13 ;  /* 0x000000ffff0d7224 */ /* 0x000fe400078e0a0d */
[----:B------:R-:W-:Y:S02]  /*1b50*/  IMAD.MOV R16, RZ, RZ, -R11 ;  /* 0x000000ffff107224 */ /* 0x000fe400078e0a0b */
[----:B------:R-:W-:Y:S02]  /*1b60*/  IMAD R134, R5, R13, R134 ;  /* 0x0000000d05867224 */ /* 0x000fe400078e0286 */
[----:B------:R-:W-:-:S03]  /*1b70*/  IMAD.HI.U32 R11, R6, R20, RZ ;  /* 0x00000014060b7227 */ /* 0x000fc600078e00ff */
[C---:B------:R-:W-:Y:S01]  /*1b80*/  ISETP.GT.U32.AND P1, PT, R5.reuse, R134, PT ;  /* 0x000000860500720c */ /* 0x040fe20003f24070 */
[----:B------:R-:W-:Y:S02]  /*1b90*/  IMAD.MOV R11, RZ, RZ, -R11 ;  /* 0x000000ffff0b7224 */ /* 0x000fe400078e0a0b */
[----:B------:R-:W-:Y:S01]  /*1ba0*/  @!P0 IMAD.IADD R8, R8, 0x1, -R5 ;  /* 0x0000000108088824 */ /* 0x000fe200078e0a05 */
[C---:B------:R-:W-:Y:S01]  /*1bb0*/  ISETP.GT.U32.AND P0, PT, R5.reuse, R14, PT ;  /* 0x0000000e0500720c */ /* 0x040fe20003f04070 */
[C---:B------:R-:W-:Y:S02]  /*1bc0*/  IMAD R20, R5.reuse, R11, R20 ;  /* 0x0000000b05147224 */ /* 0x040fe400078e0214 */
[C---:B------:R-:W-:Y:S01]  /*1bd0*/  IMAD R16, R5.reuse, R16, R17 ;  /* 0x0000001005107224 */ /* 0x040fe200078e0211 */
[----:B------:R-:W-:Y:S01]  /*1be0*/  ISETP.GT.U32.AND P6, PT, R5, R8, PT ;  /* 0x000000080500720c */ /* 0x000fe20003fc4070 */
[----:B------:R-:W-:-:S03]  /*1bf0*/  IMAD.HI.U32 R11, R6, R26, RZ ;  /* 0x0000001a060b7227 */ /* 0x000fc600078e00ff */
[C---:B------:R-:W-:Y:S01]  /*1c00*/  ISETP.GT.U32.AND P5, PT, R5.reuse, R16, PT ;  /* 0x000000100500720c */ /* 0x040fe20003fa4070 */
[----:B------:R-:W-:Y:S01]  /*1c10*/  @!P1 IMAD.IADD R134, R134, 0x1, -R5 ;  /* 0x0000000186869824 */ /* 0x000fe200078e0a05 */
[C---:B------:R-:W-:Y:S01]  /*1c20*/  ISETP.GT.U32.AND P1, PT, R5.reuse, R12, PT ;  /* 0x0000000c0500720c */ /* 0x040fe20003f24070 */
[----:B------:R-:W-:Y:S02]  /*1c30*/  IMAD.MOV R15, RZ, RZ, -R11 ;  /* 0x000000ffff0f7224 */ /* 0x000fe400078e0a0b */
[----:B------:R-:W-:Y:S01]  /*1c40*/  IMAD.HI.U32 R11, R6, R30, RZ ;  /* 0x0000001e060b7227 */ /* 0x000fe200078e00ff */
[----:B------:R-:W-:-:S03]  /*1c50*/  ISETP.GT.U32.AND P2, PT, R5, R134, PT ;  /* 0x000000860500720c */ /* 0x000fc60003f44070 */
[----:B------:R-:W-:Y:S01]  /*1c60*/  @!P3 IMAD.IADD R10, R10, 0x1, -R5 ;  /* 0x000000010a0ab824 */ /* 0x000fe200078e0a05 */
[C---:B------:R-:W-:Y:S01]  /*1c70*/  ISETP.GT.U32.AND P3, PT, R5.reuse, R24, PT ;  /* 0x000000180500720c */ /* 0x040fe20003f64070 */
[----:B------:R-:W-:Y:S02]  /*1c80*/  IMAD.MOV R11, RZ, RZ, -R11 ;  /* 0x000000ffff0b7224 */ /* 0x000fe400078e0a0b */
[--C-:B------:R-:W-:Y:S01]  /*1c90*/  @!P0 IMAD.IADD R14, R14, 0x1, -R5.reuse ;  /* 0x000000010e0e8824 */ /* 0x100fe200078e0a05 */
[C---:B------:R-:W-:Y:S01]  /*1ca0*/  ISETP.GT.U32.AND P0, PT, R5.reuse, R28, PT ;  /* 0x0000001c0500720c */ /* 0x040fe20003f04070 */
[--C-:B------:R-:W-:Y:S01]  /*1cb0*/  @!P6 IMAD.IADD R8, R8, 0x1, -R5.reuse ;  /* 0x000000010808e824 */ /* 0x100fe200078e0a05 */
[C---:B------:R-:W-:Y:S01]  /*1cc0*/  ISETP.GT.U32.AND P6, PT, R5.reuse, R22, PT ;  /* 0x000000160500720c */ /* 0x040fe20003fc4070 */
[C---:B------:R-:W-:Y:S02]  /*1cd0*/  IMAD R26, R5.reuse, R15, R26 ;  /* 0x0000000f051a7224 */ /* 0x040fe400078e021a */
[----:B------:R-:W-:Y:S01]  /*1ce0*/  @!P2 IMAD.IADD R134, R134, 0x1, -R5 ;  /* 0x000000018686a824 */ /* 0x000fe200078e0a05 */
[C---:B------:R-:W-:Y:S01]  /*1cf0*/  ISETP.GT.U32.AND P2, PT, R5.reuse, R20, PT ;  /* 0x000000140500720c */ /* 0x040fe20003f44070 */
[----:B------:R-:W-:-:S02]  /*1d00*/  IMAD R30, R5, R11, R30 ;  /* 0x0000000b051e7224 */ /* 0x000fc400078e021e */
[--C-:B------:R-:W-:Y:S01]  /*1d10*/  @!P1 IMAD.IADD R12, R12, 0x1, -R5.reuse ;  /* 0x000000010c0c9824 */ /* 0x100fe200078e0a05 */
[C---:B------:R-:W-:Y:S01]  /*1d20*/  ISETP.GT.U32.AND P1, PT, R5.reuse, R26, PT ;  /* 0x0000001a0500720c */ /* 0x040fe20003f24070 */
        /* <DEDUP_REMOVED lines=8> */
[----:B------:R-:W-:Y:S01]  /*1db0*/  @!P2 IMAD.IADD R20, R20, 0x1, -R5 ;  /* 0x000000011414a824 */ /* 0x000fe200078e0a05 */
[----:B------:R-:W-:Y:S01]  /*1dc0*/  ISETP.GT.U32.AND P2, PT, R5, R34, PT ;  /* 0x000000220500720c */ /* 0x000fe20003f44070 */
[----:B------:R-:W-:-:S04]  /*1dd0*/  IMAD.HI.U32 R11, R6, R36, RZ ;  /* 0x00000024060b7227 */ /* 0x000fc800078e00ff */
[----:B------:R-:W-:Y:S01]  /*1de0*/  @!P6 IMAD.IADD R22, R22, 0x1, -R5 ;  /* 0x000000011616e824 */ /* 0x000fe200078e0a05 */
[----:B------:R-:W-:Y:S01]  /*1df0*/  ISETP.GT.U32.AND P6, PT, R5, R10, PT ;  /* 0x0000000a0500720c */ /* 0x000fe20003fc4070 */
[----:B------:R-:W-:Y:S02]  /*1e00*/  IMAD.MOV R15, RZ, RZ, -R11 ;  /* 0x000000ffff0f7224 */ /* 0x000fe400078e0a0b */
[----:B------:R-:W-:-:S04]  /*1e10*/  IMAD.HI.U32 R11, R6, R40, RZ ;  /* 0x00000028060b7227 */ /* 0x000fc800078e00ff */
[--C-:B------:R-:W-:Y:S01]  /*1e20*/  @!P2 IMAD.IADD R34, R34, 0x1, -R5.reuse ;  /* 0x000000012222a824 */ /* 0x100fe200078e0a05 */
[C---:B------:R-:W-:Y:S01]  /*1e30*/  ISETP.GT.U32.AND P2, PT, R5.reuse, R22, PT ;  /* 0x000000160500720c */ /* 0x040fe20003f44070 */
[--C-:B------:R-:W-:Y:S01]  /*1e40*/  @!P1 IMAD.IADD R26, R26, 0x1, -R5.reuse ;  /* 0x000000011a1a9824 */ /* 0x100fe200078e0a05 */
[C---:B------:R-:W-:Y:S01]  /*1e50*/  ISETP.GT.U32.AND P1, PT, R5.reuse, R14, PT ;  /* 0x0000000e0500720c */ /* 0x040fe20003f24070 */
[--C-:B------:R-:W-:Y:S01]  /*1e60*/  @!P5 IMAD.IADD R30, R30, 0x1, -R5.reuse ;  /* 0x000000011e1ed824 */ /* 0x100fe200078e0a05 */
[C---:B------:R-:W-:Y:S01]  /*1e70*/  ISETP.GT.U32.AND P5, PT, R5.reuse, R18, PT ;  /* 0x000000120500720c */ /* 0x040fe20003fa4070 */
[----:B------:R-:W-:Y:S01]  /*1e80*/  @!P4 IMAD.IADD R32, R32, 0x1, -R5 ;  /* 0x000000012020c824 */ /* 0x000fe200078e0a05 */
[C---:B------:R-:W-:Y:S01]  /*1e90*/  ISETP.GT.U32.AND P4, PT, R5.reuse, R20, PT ;  /* 0x000000140500720c */ /* 0x040fe20003f84070 */
[----:B------:R-:W-:Y:S02]  /*1ea0*/  IMAD.MOV R11, RZ, RZ, -R11 ;  /* 0x000000ffff0b7224 */ /* 0x000fe400078e0a0b */
[--C-:B------:R-:W-:Y:S01]  /*1eb0*/  @!P3 IMAD.IADD R12, R12, 0x1, -R5.reuse ;  /* 0x000000010c0cb824 */ /* 0x100fe200078e0a05 */
[C---:B------:R-:W-:Y:S01]  /*1ec0*/  ISETP.GT.U32.AND P3, PT, R5.reuse, R24, PT ;  /* 0x000000180500720c */ /* 0x040fe20003f64070 */
[----:B------:R-:W-:Y:S01]  /*1ed0*/  @!P0 IMAD.IADD R16, R16, 0x1, -R5 ;  /* 0x0000000110108824 */ /* 0x000fe200078e0a05 */
[C---:B------:R-:W-:Y:S01]  /*1ee0*/  ISETP.GT.U32.AND P0, PT, R5.reuse, R28, PT ;  /* 0x0000001c0500720c */ /* 0x040fe20003f04070 */
[----:B------:R-:W-:-:S02]  /*1ef0*/  IMAD R40, R5, R11, R40 ;  /* 0x0000000b05287224 */ /* 0x000fc400078e0228 */
[----:B------:R-:W-:-:S04]  /*1f00*/  IMAD.HI.U32 R11, R6, R46, RZ ;  /* 0x0000002e060b7227 */ /* 0x000fc800078e00ff */
[----:B------:R-:W-:Y:S02]  /*1f10*/  IMAD R36, R5, R15, R36 ;  /* 0x0000000f05247224 */ /* 0x000fe400078e0224 */
        /* <DEDUP_REMOVED lines=17> */
[C---:B------:R-:W-:Y:S02]  /*2030*/  IMAD R46, R5.reuse, R15, R46 ;  /* 0x0000000f052e7224 */ /* 0x040fe400078e022e */
[----:B------:R-:W-:Y:S01]  /*2040*/  @!P6 IMAD.IADD R10, R10, 0x1, -R5 ;  /* 0x000000010a0ae824 */ /* 0x000fe200078e0a05 */
[C---:B------:R-:W-:Y:S01]  /*2050*/  ISETP.GT.U32.AND P6, PT, R5.reuse, R34, PT ;  /* 0x000000220500720c */ /* 0x040fe20003fc4070 */
[----:B------:R-:W-:Y:S02]  /*2060*/  IMAD.MOV R15, RZ, RZ, -R11 ;  /* 0x000000ffff0f7224 */ /* 0x000fe400078e0a0b */
        /* <DEDUP_REMOVED lines=9> */
[C---:B------:R-:W-:Y:S02]  /*2100*/  IMAD R56, R5.reuse, R15, R56 ;  /* 0x0000000f05387224 */ /* 0x040fe400078e0238 */
[----:B------:R-:W-:Y:S01]  /*2110*/  @!P3 IMAD.IADD R38, R38, 0x1, -R5 ;  /* 0x000000012626b824 */ /* 0x000fe200078e0a05 */
[C---:B------:R-:W-:Y:S01]  /*2120*/  ISETP.GT.U32.AND P3, PT, R5.reuse, R52, PT ;  /* 0x000000340500720c */ /* 0x040fe20003f64070 */
[----:B------:R-:W-:Y:S02]  /*2130*/  IMAD.MOV R11, RZ, RZ, -R11 ;  /* 0x000000ffff0b7224 */ /* 0x000fe400078e0a0b */
[--C-:B------:R-:W-:Y:S01]  /*2140*/  @!P0 IMAD.IADD R42, R42, 0x1, -R5.reuse ;  /* 0x000000012a2a8824 */ /* 0x100fe200078e0a05 */
[C---:B------:R-:W-:Y:S01]  /*2150*/  ISETP.GT.U32.AND P0, PT, R5.reuse, R56, PT ;  /* 0x000000380500720c */ /* 0x040fe20003f04070 */
[C---:B------:R-:W-:Y:S02]  /*2160*/  IMAD R60, R5.reuse, R11, R60 ;  /* 0x0000000b053c7224 */ /* 0x040fe400078e023c */
        /* <DEDUP_REMOVED lines=29> */
[----:B------:R-:W-:Y:S01]  /*2340*/  @!P0 IMAD.IADD R44, R44, 0x1, -R5 ;  /* 0x000000012c2c8824 */ /* 0x000fe200078e0a05 */
[C---:B------:R-:W-:Y:S01]  /*2350*/  ISETP.GT.U32.AND P0, PT, R5.reuse, R56, PT ;  /* 0x000000380500720c */ /* 0x040fe20003f04070 */
[----:B------:R-:W-:Y:S02]  /*2360*/  IMAD.MOV R11, RZ, RZ, -R11 ;  /* 0x000000ffff0b7224 */ /* 0x000fe400078e0a0b */
[--C-:B------:R-:W-:Y:S01]  /*2370*/  @!P2 IMAD.IADD R50, R50, 0x1, -R5.reuse ;  /* 0x000000013232a824 */ /* 0x100fe200078e0a05 */
[C---:B------:R-:W-:Y:S01]  /*2380*/  ISETP.GT.U32.AND P2, PT, R5.reuse, R64, PT ;  /* 0x000000400500720c */ /* 0x040fe20003f44070 */
[C---:B------:R-:W-:Y:S02]  /*2390*/  IMAD R66, R5.reuse, R15, R66 ;  /* 0x0000000f05427224 */ /* 0x040fe400078e0242 */
[C---:B------:R-:W-:Y:S02]  /*23a0*/  IMAD R70, R5.reuse, R11, R70 ;  /* 0x0000000b05467224 */ /* 0x040fe400078e0246 */
        /* <DEDUP_REMOVED lines=13> */
[C---:B------:R-:W-:Y:S02]  /*2480*/  IMAD R78, R5.reuse, R15, R78 ;  /* 0x0000000f054e7224 */ /* 0x040fe400078e024e */
[----:B------:R-:W-:Y:S02]  /*2490*/  IMAD.MOV R11, RZ, RZ, -R11 ;  /* 0x000000ffff0b7224 */ /* 0x000fe400078e0a0b */
[--C-:B------:R-:W-:Y:S01]  /*24a0*/  @!P6 IMAD.IADD R36, R36, 0x1, -R5.reuse ;  /* 0x000000012424e824 */ /* 0x100fe200078e0a05 */
[C---:B------:R-:W-:Y:S01]  /*24b0*/  ISETP.GT.U32.AND P6, PT, R5.reuse, R60, PT ;  /* 0x0000003c0500720c */ /* 0x040fe20003fc4070 */
[----:B------:R-:W-:Y:S01]  /*24c0*/  @!P2 IMAD.IADD R64, R64, 0x1, -R5 ;  /* 0x000000014040a824 */ /* 0x000fe200078e0a05 */
[C---:B------:R-:W-:Y:S01]  /*24d0*/  ISETP.GT.U32.AND P2, PT, R5.reuse, R80, PT ;  /* 0x000000500500720c */ /* 0x040fe20003f44070 */
[----:B------:R-:W-:-:S02]  /*24e0*/  IMAD R82, R5, R11, R82 ;  /* 0x0000000b05527224 */ /* 0x000fc400078e0252 */
        /* <DEDUP_REMOVED lines=8> */
[C---:B------:R-:W-:Y:S01]  /*2570*/  ISETP.GT.U32.AND P3, PT, R5.reuse, R82, PT ;  /* 0x000000520500720c */ /* 0x040fe20003f64070 */
[----:B------:R-:W-:Y:S02]  /*2580*/  IMAD.MOV R15, RZ, RZ, -R11 ;  /* 0x000000ffff0f7224 */ /* 0x000fe400078e0a0b */
        /* <DEDUP_REMOVED lines=15> */
[----:B------:R-:W-:-:S02]  /*2680*/  IMAD R92, R5, R11, R92 ;  /* 0x0000000b055c7224 */ /* 0x000fc400078e025c */
[----:B------:R-:W-:-:S04]  /*2690*/  IMAD.HI.U32 R11, R6, R98, RZ ;  /* 0x00000062060b7227 */ /* 0x000fc800078e00ff */
[--C-:B------:R-:W-:Y:S01]  /*26a0*/  @!P3 IMAD.IADD R82, R82, 0x1, -R5.reuse ;  /* 0x000000015252b824 */ /* 0x100fe200078e0a05 */
[C---:B------:R-:W-:Y:S01]  /*26b0*/  ISETP.GT.U32.AND P3, PT, R5.reuse, R68, PT ;  /* 0x000000440500720c */ /* 0x040fe20003f64070 */
        /* <DEDUP_REMOVED lines=19> */
[C---:B------:R-:W-:Y:S02]  /*27f0*/  IMAD R98, R5.reuse, R15, R98 ;  /* 0x0000000f05627224 */ /* 0x040fe400078e0262 */
[----:B------:R-:W-:Y:S01]  /*2800*/  @!P0 IMAD.IADD R72, R72, 0x1, -R5 ;  /* 0x0000000148488824 */ /* 0x000fe200078e0a05 */
[----:B------:R-:W-:Y:S01]  /*2810*/  ISETP.GT.U32.AND P0, PT, R5, R86, PT ;  /* 0x000000560500720c */ /* 0x000fe20003f04070 */
[----:B------:R-:W-:Y:S02]  /*2820*/  IMAD.MOV R15, RZ, RZ, -R11 ;  /* 0x000000ffff0f7224 */ /* 0x000fe400078e0a0b */
[----:B------:R-:W-:-:S04]  /*2830*/  IMAD.HI.U32 R11, R6, R112, RZ ;  /* 0x00000070060b7227 */ /* 0x000fc800078e00ff */
        /* <DEDUP_REMOVED lines=10> */
[----:B------:R-:W-:Y:S01]  /*28e0*/  @!P6 IMAD.IADD R62, R62, 0x1, -R5 ;  /* 0x000000013e3ee824 */ /* 0x000fe200078e0a05 */
[----:B------:R-:W-:Y:S01]  /*28f0*/  ISETP.GT.U32.AND P6, PT, R5, R88, PT ;  /* 0x000000580500720c */ /* 0x000fe20003fc4070 */
        /* <DEDUP_REMOVED lines=18> */
[----:B------:R-:W-:-:S02]  /*2a20*/  IMAD.MOV R9, RZ, RZ, -R9 ;  /* 0x000000ffff097224 */ /* 0x000fc400078e0a09 */
[C---:B------:R-:W-:Y:S02]  /*2a30*/  IMAD R122, R5.reuse, R11, R122 ;  /* 0x0000000b057a7224 */ /* 0x040fe400078e027a */
        /* <DEDUP_REMOVED lines=8> */
[----:B------:R-:W-:-:S04]  /*2ac0*/  IMAD.HI.U32 R9, R6, R124, RZ ;  /* 0x0000007c06097227 */ /* 0x000fc800078e00ff */
[----:B------:R-:W-:Y:S02]  /*2ad0*/  IMAD.MOV R11, RZ, RZ, -R11 ;  /* 0x000000ffff0b7224 */ /* 0x000fe400078e0a0b */
[----:B------:R-:W-:Y:S02]  /*2ae0*/  IMAD.MOV R13, RZ, RZ, -R9 ;  /* 0x000000ffff0d7224 */ /* 0x000fe400078e0a09 */
[----:B------:R-:W-:Y:S02]  /*2af0*/  IMAD R126, R5, R11, R126 ;  /* 0x0000000b057e7224 */ /* 0x000fe400078e027e */
[----:B------:R-:W-:-:S04]  /*2b00*/  IMAD.HI.U32 R9, R6, R128, RZ ;  /* 0x0000008006097227 */ /* 0x000fc800078e00ff */
        /* <DEDUP_REMOVED lines=9> */
[----:B------:R-:W-:Y:S02]  /*2ba0*/  IMAD R124, R5, R13, R124 ;  /* 0x0000000d057c7224 */ /* 0x000fe400078e027c */
[----:B------:R-:W-:-:S02]  /*2bb0*/  IMAD.MOV R13, RZ, RZ, -R9 ;  /* 0x000000ffff0d7224 */ /* 0x000fc400078e0a09 */
[----:B------:R-:W-:Y:S02]  /*2bc0*/  IMAD.MOV R11, RZ, RZ, -R11 ;  /* 0x000000ffff0b7224 */ /* 0x000fe400078e0a0b */
[----:B------:R-:W-:Y:S01]  /*2bd0*/  @!P6 IMAD.IADD R102, R102, 0x1, -R5 ;  /* 0x000000016666e824 */ /* 0x000fe200078e0a05 */
[----:B------:R-:W-:Y:S01]  /*2be0*/  ISETP.GT.U32.AND P6, PT, R5, R90, PT ;  /* 0x0000005a0500720c */ /* 0x000fe20003fc4070 */
[----:B------:R-:W-:-:S04]  /*2bf0*/  IMAD.HI.U32 R9, R6, R132, RZ ;  /* 0x0000008406097227 */ /* 0x000fc800078e00ff */
[--C-:B------:R-:W-:Y:S01]  /*2c00*/  @!P3 IMAD.IADD R110, R110, 0x1, -R5.reuse ;  /* 0x000000016e6eb824 */ /* 0x100fe200078e0a05 */
[C---:B------:R-:W-:Y:S01]  /*2c10*/  ISETP.GT.U32.AND P3, PT, R5.reuse, R98, PT ;  /* 0x000000620500720c */ /* 0x040fe20003f64070 */
[C---:B------:R-:W-:Y:S01]  /*2c20*/  IMAD R130, R5.reuse, R11, R130 ;  /* 0x0000000b05827224 */ /* 0x040fe200078e0282 */
[----:B------:R-:W-:Y:S01]  /*2c30*/  IABS R11, R21 ;  /* 0x00000015000b7213 */ /* 0x000fe20000000000 */
[----:B------:R-:W-:Y:S01]  /*2c40*/  @!P0 IMAD.IADD R114, R114, 0x1, -R5 ;  /* 0x0000000172728824 */ /* 0x000fe200078e0a05 */
[C---:B------:R-:W-:Y:S01]  /*2c50*/  ISETP.GT.U32.AND P0, PT, R5.reuse, R102, PT ;  /* 0x000000660500720c */ /* 0x040fe20003f04070 */
[----:B------:R-:W-:Y:S02]  /*2c60*/  IMAD.MOV R9, RZ, RZ, -R9 ;  /* 0x000000ffff097224 */ /* 0x000fe400078e0a09 */
[----:B------:R-:W-:Y:S01]  /*2c70*/  @!P2 IMAD.IADD R96, R96, 0x1, -R5 ;  /* 0x000000016060a824 */ /* 0x000fe200078e0a05 */
[C---:B------:R-:W-:Y:S01]  /*2c80*/  ISETP.GT.U32.AND P2, PT, R5.reuse, R108, PT ;  /* 0x0000006c0500720c */ /* 0x040fe20003f44070 */
[----:B------:R-:W-:-:S02]  /*2c90*/  IMAD R132, R5, R9, R132 ;  /* 0x0000000905847224 */ /* 0x000fc400078e0284 */
[----:B------:R-:W-:Y:S02]  /*2ca0*/  IMAD.MOV.U32 R9, RZ, RZ, R11 ;  /* 0x000000ffff097224 */ /* 0x000fe400078e000b */
[--C-:B------:R-:W-:Y:S01]  /*2cb0*/  @!P5 IMAD.IADD R92, R92, 0x1, -R5.reuse ;  /* 0x000000015c5cd824 */ /* 0x100fe200078e0a05 */
[C---:B------:R-:W-:Y:S01]  /*2cc0*/  ISETP.GT.U32.AND P5, PT, R5.reuse, R104, PT ;  /* 0x000000680500720c */ /* 0x040fe20003fa4070 */
[----:B------:R-:W-:Y:S01]  /*2cd0*/  @!P4 IMAD.IADD R94, R94, 0x1, -R5 ;  /* 0x000000015e5ec824 */ /* 0x000fe200078e0a05 */
[----:B------:R-:W-:Y:S01]  /*2ce0*/  ISETP.GT.U32.AND P4, PT, R5, R106, PT ;  /* 0x0000006a0500720c */ /* 0x000fe20003f84070 */
[----:B------:R-:W-:-:S04]  /*2cf0*/  IMAD.HI.U32 R6, R6, R9, RZ ;  /* 0x0000000906067227 */ /* 0x000fc800078e00ff */
[--C-:B------:R-:W-:Y:S01]  /*2d00*/  @!P3 IMAD.IADD R98, R98, 0x1, -R5.reuse ;  /* 0x000000016262b824 */ /* 0x100fe200078e0a05 */
[C---:B------:R-:W-:Y:S01]  /*2d10*/  ISETP.GT.U32.AND P3, PT, R5.reuse, R110, PT ;  /* 0x0000006e0500720c */ /* 0x040fe20003f64070 */
[--C-:B------:R-:W-:Y:S01]  /*2d20*/  @!P1 IMAD.IADD R112, R112, 0x1, -R5.reuse ;  /* 0x0000000170709824 */ /* 0x100fe200078e0a05 */
[C---:B------:R-:W-:Y:S01]  /*2d30*/  ISETP.GT.U32.AND P1, PT, R5.reuse, R100, PT ;  /* 0x000000640500720c */ /* 0x040fe20003f24070 */
[----:B------:R-:W-:Y:S02]  /*2d40*/  IMAD.MOV R6, RZ, RZ, -R6 ;  /* 0x000000ffff067224 */ /* 0x000fe400078e0a06 */
[--C-:B------:R-:W-:Y:S01]  /*2d50*/  @!P0 IMAD.IADD R102, R102, 0x1, -R5.reuse ;  /* 0x0000000166668824 */ /* 0x100fe200078e0a05 */
[C---:B------:R-:W-:Y:S01]  /*2d60*/  ISETP.GT.U32.AND P0, PT, R5.reuse, R116, PT ;  /* 0x000000740500720c */ /* 0x040fe20003f04070 */
[----:B------:R-:W-:Y:S01]  /*2d70*/  @!P6 IMAD.IADD R90, R90, 0x1, -R5 ;  /* 0x000000015a5ae824 */ /* 0x000fe200078e0a05 */
[C---:B------:R-:W-:Y:S01]  /*2d80*/  ISETP.GT.U32.AND P6, PT, R5.reuse, R112, PT ;  /* 0x000000700500720c */ /* 0x040fe20003fc4070 */
[----:B------:R-:W-:-:S02]  /*2d90*/  IMAD R118, R5, R15, R118 ;  /* 0x0000000f05767224 */ /* 0x000fc400078e0276 */
[C---:B------:R-:W-:Y:S01]  /*2da0*/  IMAD R6, R5.reuse, R6, R9 ;  /* 0x0000000605067224 */ /* 0x040fe200078e0209 */
[----:B------:R-:W-:Y:S01]  /*2db0*/  IABS R9, R173 ;  /* 0x000000ad00097213 */ /* 0x000fe20000000000 */
        /* <DEDUP_REMOVED lines=14> */
[----:B------:R-:W-:Y:S01]  /*2ea0*/  @!P6 IMAD.IADD R112, R112, 0x1, -R5 ;  /* 0x000000017070e824 */ /* 0x000fe200078e0a05 */
[C---:B------:R-:W-:Y:S01]  /*2eb0*/  ISETP.GT.U32.AND P6, PT, R5.reuse, R126, PT ;  /* 0x0000007e0500720c */ /* 0x040fe20003fc4070 */
[----:B------:R-:W-:Y:S01]  /*2ec0*/  IMAD R9, R4, R7, R9 ;  /* 0x0000000704097224 */ /* 0x000fe200078e0209 */
[----:B------:R-:W-:Y:S01]  /*2ed0*/  SHF.R.S32.HI R7, RZ, 0x1f, R2 ;  /* 0x0000001fff077819 */ /* 0x000fe20000011402 */
[--C-:B------:R-:W-:Y:S01]  /*2ee0*/  @!P2 IMAD.IADD R122, R122, 0x1, -R5.reuse ;  /* 0x000000017a7aa824 */ /* 0x100fe200078e0a05 */
[C---:B------:R-:W-:Y:S01]  /*2ef0*/  ISETP.GT.U32.AND P2, PT, R5.reuse, R116, PT ;  /* 0x000000740500720c */ /* 0x040fe20003f44070 */
[--C-:B------:R-:W-:Y:S01]  /*2f00*/  @!P5 IMAD.IADD R118, R118, 0x1, -R5.reuse ;  /* 0x000000017676d824 */ /* 0x100fe200078e0a05 */
[C---:B------:R-:W-:Y:S01]  /*2f10*/  ISETP.GT.U32.AND P5, PT, R5.reuse, R132, PT ;  /* 0x000000840500720c */ /* 0x040fe20003fa4070 */
[--C-:B------:R-:W-:Y:S01]  /*2f20*/  @!P4 IMAD.IADD R120, R120, 0x1, -R5.reuse ;  /* 0x000000017878c824 */ /* 0x100fe200078e0a05 */
[----:B------:R-:W-:Y:S01]  /*2f30*/  ISETP.GT.U32.AND P4, PT, R4, R9, PT ;  /* 0x000000090400720c */ /* 0x000fe20003f84070 */
[----:B------:R-:W-:Y:S01]  /*2f40*/  IMAD R128, R5, R13, R128 ;  /* 0x0000000d05807224 */ /* 0x000fe200078e0280 */
[----:B------:R-:W-:Y:S01]  /*2f50*/  LEA.HI R2, R7, R2, RZ, 0x6 ;  /* 0x0000000207027211 */ /* 0x000fe200078f30ff */
[--C-:B------:R-:W-:Y:S01]  /*2f60*/  @!P3 IMAD.IADD R124, R124, 0x1, -R5.reuse ;  /* 0x000000017c7cb824 */ /* 0x100fe200078e0a05 */
[C---:B------:R-:W-:Y:S01]  /*2f70*/  ISETP.GT.U32.AND P3, PT, R5.reuse, R118, PT ;  /* 0x000000760500720c */ /* 0x040fe20003f64070 */
[--C-:B------:R-:W-:Y:S01]  /*2f80*/  @!P1 IMAD.IADD R114, R114, 0x1, -R5.reuse ;  /* 0x0000000172729824 */ /* 0x100fe200078e0a05 */
[C---:B------:R-:W-:Y:S01]  /*2f90*/  ISETP.GT.U32.AND P1, PT, R5.reuse, R128, PT ;  /* 0x000000800500720c */ /* 0x040fe20003f24070 */
[--C-:B------:R-:W-:Y:S01]  /*2fa0*/  @!P0 IMAD.IADD R130, R130, 0x1, -R5.reuse ;  /* 0x0000000182828824 */ /* 0x100fe200078e0a05 */
[C---:B------:R-:W-:Y:S01]  /*2fb0*/  ISETP.GT.U32.AND P0, PT, R5.reuse, R122, PT ;  /* 0x0000007a0500720c */ /* 0x040fe20003f04070 */
[--C-:B------:R-:W-:Y:S01]  /*2fc0*/  @!P6 IMAD.IADD R126, R126, 0x1, -R5.reuse ;  /* 0x000000017e7ee824 */ /* 0x100fe200078e0a05 */
[----:B------:R-:W-:Y:S01]  /*2fd0*/  ISETP.GT.U32.AND P6, PT, R5, R6, PT ;  /* 0x000000060500720c */ /* 0x000fe20003fc4070 */
[--C-:B------:R-:W-:Y:S01]  /*2fe0*/  @!P2 IMAD.IADD R116, R116, 0x1, -R5.reuse ;  /* 0x000000017474a824 */ /* 0x100fe200078e0a05 */
[----:B------:R-:W-:Y:S01]  /*2ff0*/  SHF.R.S32.HI R2, RZ, 0x6, R2 ;  /* 0x00000006ff027819 */ /* 0x000fe20000011402 */
[----:B------:R-:W-:Y:S01]  /*3000*/  @!P4 IMAD.IADD R9, R9, 0x1, -R4 ;  /* 0x000000010909c824 */ /* 0x000fe200078e0a04 */
[----:B------:R-:W-:Y:S01]  /*3010*/  ISETP.GT.U32.AND P2, PT, R5, R126, PT ;  /* 0x0000007e0500720c */ /* 0x000fe20003f44070 */
[--C-:B------:R-:W-:Y:S01]  /*3020*/  @!P5 IMAD.IADD R132, R132, 0x1, -R5.reuse ;  /* 0x000000018484d824 */ /* 0x100fe200078e0a05 */
[----:B------:R-:W-:Y:S01]  /*3030*/  ISETP.GE.AND P4, PT, R173, RZ, PT ;  /* 0x000000ffad00720c */ /* 0x000fe20003f86270 */
[--C-:B------:R-:W-:Y:S01]  /*3040*/  @!P3 IMAD.IADD R118, R118, 0x1, -R5.reuse ;  /* 0x000000017676b824 */ /* 0x100fe200078e0a05 */
[----:B------:R-:W-:Y:S01]  /*3050*/  ISETP.GT.U32.AND P3, PT, R4, R9, PT ;  /* 0x000000090400720c */ /* 0x000fe20003f64070 */
[--C-:B------:R-:W-:Y:S01]  /*3060*/  @!P1 IMAD.IADD R128, R128, 0x1, -R5.reuse ;  /* 0x0000000180809824 */ /* 0x100fe200078e0a05 */
[C---:B------:R-:W-:Y:S01]  /*3070*/  ISETP.GT.U32.AND P1, PT, R5.reuse, R120, PT ;  /* 0x000000780500720c */ /* 0x040fe20003f24070 */
[--C-:B------:R-:W-:Y:S01]  /*3080*/  @!P0 IMAD.IADD R122, R122, 0x1, -R5.reuse ;  /* 0x000000017a7a8824 */ /* 0x100fe200078e0a05 */
[C---:B------:R-:W-:Y:S01]  /*3090*/  ISETP.GT.U32.AND P0, PT, R5.reuse, R130, PT ;  /* 0x000000820500720c */ /* 0x040fe20003f04070 */
[----:B------:R-:W-:Y:S01]  /*30a0*/  @!P6 IMAD.IADD R6, R6, 0x1, -R5 ;  /* 0x000000010606e824 */ /* 0x000fe200078e0a05 */
[----:B------:R-:W-:-:S02]  /*30b0*/  ISETP.GT.U32.AND P5, PT, R5, R124, PT ;  /* 0x0000007c0500720c */ /* 0x000fc40003fa4070 */
[----:B------:R-:W-:Y:S01]  /*30c0*/  ISETP.GT.U32.AND P6, PT, R5, R132, PT ;  /* 0x000000840500720c */ /* 0x000fe20003fc4070 */
[----:B------:R-:W-:Y:S01]  /*30d0*/  @!P2 IMAD.IADD R126, R126, 0x1, -R5 ;  /* 0x000000017e7ea824 */ /* 0x000fe200078e0a05 */
[----:B------:R-:W-:-:S03]  /*30e0*/  ISETP.NE.AND P2, PT, R76, RZ, PT ;  /* 0x000000ff4c00720c */ /* 0x000fc60003f45270 */
[----:B------:R-:W-:Y:S01]  /*30f0*/  @!P3 IMAD.IADD R9, R9, 0x1, -R4 ;  /* 0x000000010909b824 */ /* 0x000fe200078e0a04 */
[----:B------:R-:W-:Y:S01]  /*3100*/  ISETP.GE.AND P3, PT, R172, RZ, PT ;  /* 0x000000ffac00720c */ /* 0x000fe20003f66270 */
[--C-:B------:R-:W-:Y:S01]  /*3110*/  @!P1 IMAD.IADD R120, R120, 0x1, -R5.reuse ;  /* 0x0000000178789824 */ /* 0x100fe200078e0a05 */
[C---:B------:R-:W-:Y:S01]  /*3120*/  ISETP.GT.U32.AND P1, PT, R5.reuse, R128, PT ;  /* 0x000000800500720c */ /* 0x040fe20003f24070 */
[----:B------:R-:W-:Y:S01]  /*3130*/  @!P0 IMAD.IADD R130, R130, 0x1, -R5 ;  /* 0x0000000182828824 */ /* 0x000fe200078e0a05 */
[----:B------:R-:W-:Y:S01]  /*3140*/  ISETP.GE.AND P0, PT, R170, RZ, PT ;  /* 0x000000ffaa00720c */ /* 0x000fe20003f06270 */
[----:B------:R-:W-:Y:S02]  /*3150*/  IMAD.MOV.U32 R4, RZ, RZ, R9 ;  /* 0x000000ffff047224 */ /* 0x000fe400078e0009 */
[--C-:B------:R-:W-:Y:S01]  /*3160*/  @!P5 IMAD.IADD R124, R124, 0x1, -R5.reuse ;  /* 0x000000017c7cd824 */ /* 0x100fe200078e0a05 */
[----:B------:R-:W-:Y:S01]  /*3170*/  ISETP.GT.U32.AND P5, PT, R5, R6, PT ;  /* 0x000000060500720c */ /* 0x000fe20003fa4070 */
[----:B------:R-:W-:Y:S01]  /*3180*/  @!P4 IMAD.MOV R4, RZ, RZ, -R4 ;  /* 0x000000ffff04c224 */ /* 0x000fe200078e0a04 */
[----:B------:R-:W-:Y:S01]  /*3190*/  @!P2 LOP3.LUT R4, RZ, R76, RZ, 0x33, !PT ;  /* 0x0000004cff04a212 */ /* 0x000fe200078e33ff */
[--C-:B------:R-:W-:Y:S01]  /*31a0*/  @!P6 IMAD.IADD R132, R132, 0x1, -R5.reuse ;  /* 0x000000018484e824 */ /* 0x100fe200078e0a05 */
[----:B------:R-:W-:Y:S01]  /*31b0*/  ISETP.GE.AND P2, PT, R168, RZ, PT ;  /* 0x000000ffa800720c */ /* 0x000fe20003f46270 */
[----:B------:R-:W-:Y:S01]  /*31c0*/  @!P3 IMAD.MOV R8, RZ, RZ, -R8 ;  /* 0x000000ffff08b224 */ /* 0x000fe200078e0a08 */
[----:B------:R-:W-:Y:S01]  /*31d0*/  ISETP.GE.AND P4, PT, R169, RZ, PT ;  /* 0x000000ffa900720c */ /* 0x000fe20003f86270 */
[--C-:B------:R-:W-:Y:S01]  /*31e0*/  @!P1 IMAD.IADD R128, R128, 0x1, -R5.reuse ;  /* 0x0000000180809824 */ /* 0x100fe200078e0a05 */
[----:B------:R-:W-:Y:S01]  /*31f0*/  ISETP.GE.AND P1, PT, R171, RZ, PT ;  /* 0x000000ffab00720c */ /* 0x000fe20003f26270 */
[----:B------:R-:W-:Y:S01]  /*3200*/  @!P0 IMAD.MOV R12, RZ, RZ, -R12 ;  /* 0x000000ffff0c8224 */ /* 0x000fe200078e0a0c */
[----:B------:R-:W-:Y:S01]  /*3210*/  ISETP.GE.AND P0, PT, R164, RZ, PT ;  /* 0x000000ffa400720c */ /* 0x000fe20003f06270 */
[----:B------:R-:W-:Y:S01]  /*3220*/  IMAD R4, R4, UR4, RZ ;  /* 0x0000000404047c24 */ /* 0x000fe2000f8e02ff */
[----:B------:R-:W-:Y:S01]  /*3230*/  ISETP.GE.AND P3, PT, R166, RZ, PT ;  /* 0x000000ffa600720c */ /* 0x000fe20003f66270 */
[----:B------:R-:W-:Y:S01]  /*3240*/  @!P5 IMAD.IADD R6, R6, 0x1, -R5 ;  /* 0x000000010606d824 */ /* 0x000fe200078e0a05 */
[----:B------:R-:W-:Y:S01]  /*3250*/  ISETP.GE.AND P5, PT, R167, RZ, PT ;  /* 0x000000ffa700720c */ /* 0x000fe20003fa6270 */
[----:B------:R-:W-:-:S02]  /*3260*/  ULDC.64 UR4, c[0x0][0x210] ;  /* 0x0000840000047ab9 */ /* 0x000fc40000000a00 */
[----:B------:R-:W-:Y:S01]  /*3270*/  @!P2 IMAD.MOV R16, RZ, RZ, -R16 ;  /* 0x000000ffff10a224 */ /* 0x000fe200078e0a10 */
[----:B------:R-:W-:Y:S01]  /*3280*/  ISETP.GE.AND P2, PT, R162, RZ, PT ;  /* 0x000000ffa200720c */ /* 0x000fe20003f46270 */
        /* <DEDUP_REMOVED lines=9> */
[----:B------:R-:W-:-:S03]  /*3320*/  ISETP.GE.AND P5, PT, R161, RZ, PT ;  /* 0x000000ffa100720c */ /* 0x000fc60003fa6270 */
        /* <DEDUP_REMOVED lines=48> */
[----:B0-----:R-:W-:Y:S01]  /*3630*/  IMAD R133, R79, UR17, RZ ;  /* 0x000000114f857c24 */ /* 0x001fe2000f8e02ff */
[----:B------:R-:W-:Y:S01]  /*3640*/  SHF.R.S32.HI R79, RZ, 0x1f, R3 ;  /* 0x0000001fff4f7819 */ /* 0x000fe20000011403 */
        /* <DEDUP_REMOVED lines=11> */
[----:B------:R-:W-:-:S02]  /*3700*/  ISETP.GE.AND P5, PT, R127, RZ, PT ;  /* 0x000000ff7f00720c */ /* 0x000fc40003fa6270 */
[----:B------:R-:W-:Y:S01]  /*3710*/  LOP3.LUT R131, R0, 0x1a, RZ, 0xfc, !PT ;  /* 0x0000001a00837812 */ /* 0x000fe200078efcff */
        /* <DEDUP_REMOVED lines=40> */
[----:B------:R-:W-:Y:S01]  /*39a0*/  ISETP.NE.AND P2, PT, R77, RZ, PT ;  /* 0x000000ff4d00720c */ /* 0x000fe20003f45270 */
[----:B------:R-:W-:Y:S01]  /*39b0*/  @!P4 IMAD.MOV R124, RZ, RZ, -R124 ;  /* 0x000000ffff7cc224 */ /* 0x000fe200078e0a7c */
[----:B------:R-:W-:Y:S01]  /*39c0*/  LOP3.LUT R77, RZ, R77, RZ, 0x33, !PT ;  /* 0x0000004dff4d7212 */ /* 0x000fe200078e33ff */
[----:B------:R-:W-:Y:S01]  /*39d0*/  @!P1 IMAD.MOV R120, RZ, RZ, -R120 ;  /* 0x000000ffff789224 */ /* 0x000fe200078e0a78 */
[----:B------:R-:W-:Y:S01]  /*39e0*/  ISETP.GE.AND P1, PT, R23, RZ, PT ;  /* 0x000000ff1700720c */ /* 0x000fe20003f26270 */
[----:B------:R-:W-:Y:S01]  /*39f0*/  @!P0 IMAD.MOV R6, RZ, RZ, -R6 ;  /* 0x000000ffff068224 */ /* 0x000fe200078e0a06 */
[----:B------:R-:W-:Y:S01]  /*3a00*/  SEL R8, R77, R8, !P2 ;  /* 0x000000084d087207 */ /* 0x000fe20005000000 */
[----:B------:R-:W-:Y:S01]  /*3a10*/  @!P3 IMAD.MOV R130, RZ, RZ, -R130 ;  /* 0x000000ffff82b224 */ /* 0x000fe200078e0a82 */
[----:B------:R-:W-:Y:S01]  /*3a20*/  ISETP.GE.AND P4, PT, R19, RZ, PT ;  /* 0x000000ff1300720c */ /* 0x000fe20003f86270 */
[----:B------:R-:W-:Y:S01]  /*3a30*/  @!P5 IMAD.MOV R128, RZ, RZ, -R128 ;  /* 0x000000ffff80d224 */ /* 0x000fe200078e0a80 */
[----:B------:R-:W-:Y:S01]  /*3a40*/  LEA R5, P0, R4, UR4, 0x1 ;  /* 0x0000000404057c11 */ /* 0x000fe2000f8008ff */
[----:B------:R-:W-:Y:S01]  /*3a50*/  ULDC UR4, c[0x0][0x240] ;  /* 0x0000900000047ab9 */ /* 0x000fe20000000800 */
[C---:B------:R-:W-:Y:S01]  /*3a60*/  SEL R10, R77.reuse, R10, !P2 ;  /* 0x0000000a4d0a7207 */ /* 0x040fe20005000000 */
[----:B------:R-:W-:Y:S01]  /*3a70*/  IMAD R196, R8, UR4, RZ ;  /* 0x0000000408c47c24 */ /* 0x000fe2000f8e02ff */
[C---:B------:R-:W-:Y:S01]  /*3a80*/  SEL R18, R77.reuse, R18, !P2 ;  /* 0x000000124d127207 */ /* 0x040fe20005000000 */
[----:B------:R-:W-:Y:S01]  /*3a90*/  STL [R1+0x40], R5 ;  /* 0x0000400501007387 */ /* 0x000fe20000100800 */
[C---:B------:R-:W-:Y:S01]  /*3aa0*/  SEL R22, R77.reuse, R22, !P2 ;  /* 0x000000164d167207 */ /* 0x040fe20005000000 */
[----:B------:R-:W-:Y:S01]  /*3ab0*/  IMAD R202, R10, UR4, RZ ;  /* 0x000000040aca7c24 */ /* 0x000fe2000f8e02ff */
[C---:B------:R-:W-:Y:S01]  /*3ac0*/  SEL R12, R77.reuse, R12, !P2 ;  /* 0x0000000c4d0c7207 */ /* 0x040fe20005000000 */
[----:B------:R-:W-:Y:S01]  /*3ad0*/  IMAD R18, R18, UR4, RZ ;  /* 0x0000000412127c24 */ /* 0x000fe2000f8e02ff */
[----:B------:R-:W-:Y:S01]  /*3ae0*/  LEA.HI.X.SX32 R4, R4, UR5, 0x1, P0 ;  /* 0x0000000504047c11 */ /* 0x000fe200080f0eff */
[----:B------:R-:W-:Y:S01]  /*3af0*/  IMAD R22, R22, UR4, RZ ;  /* 0x0000000416167c24 */ /* 0x000fe2000f8e02ff */
[C---:B------:R-:W-:Y:S01]  /*3b00*/  SEL R24, R77.reuse, R24, !P2 ;  /* 0x000000184d187207 */ /* 0x040fe20005000000 */
[----:B------:R-:W-:Y:S01]  /*3b10*/  IMAD R194, R12, UR4, RZ ;  /* 0x000000040cc27c24 */ /* 0x000fe2000f8e02ff */
[C---:B------:R-:W-:Y:S01]  /*3b20*/  SEL R36, R77.reuse, R36, !P2 ;  /* 0x000000244d247207 */ /* 0x040fe20005000000 */
[----:B------:R0:W-:Y:S01]  /*3b30*/  STL [R1+0x3c], R4 ;  /* 0x00003c0401007387 */ /* 0x0001e20000100800 */
[----:B------:R-:W-:Y:S01]  /*3b40*/  LEA R11, P6, R196, UR10, 0x1 ;  /* 0x0000000ac40b7c11 */ /* 0x000fe2000f8c08ff */
[----:B------:R-:W-:Y:S01]  /*3b50*/  @!P1 IMAD.MOV R132, RZ, RZ, -R132 ;  /* 0x000000ffff849224 */ /* 0x000fe200078e0a84 */
[C---:B------:R-:W-:Y:S01]  /*3b60*/  SEL R14, R77.reuse, R14, !P2 ;  /* 0x0000000e4d0e7207 */ /* 0x040fe20005000000 */
[----:B------:R-:W-:Y:S01]  /*3b70*/  @!P4 IMAD.MOV R134, RZ, RZ, -R134 ;  /* 0x000000ffff86c224 */ /* 0x000fe200078e0a86 */
[C---:B------:R-:W-:Y:S01]  /*3b80*/  SEL R20, R77.reuse, R20, !P2 ;  /* 0x000000144d147207 */ /* 0x040fe20005000000 */
[----:B------:R-:W-:Y:S01]  /*3b90*/  IMAD R24, R24, UR4, RZ ;  /* 0x0000000418187c24 */ /* 0x000fe2000f8e02ff */
[C---:B------:R-:W-:Y:S01]  /*3ba0*/  SEL R26, R77.reuse, R26, !P2 ;  /* 0x0000001a4d1a7207 */ /* 0x040fe20005000000 */
[----:B------:R-:W-:Y:S01]  /*3bb0*/  IMAD R36, R36, UR4, RZ ;  /* 0x0000000424247c24 */ /* 0x000fe2000f8e02ff */
        /* <DEDUP_REMOVED lines=8> */
[----:B------:R-:W-:Y:S01]  /*3c40*/  SEL R50, R77, R50, !P2 ;  /* 0x000000324d327207 */ /* 0x000fe20005000000 */
[----:B------:R-:W-:Y:S01]  /*3c50*/  IMAD R221, R221, UR4, RZ ;  /* 0x00000004dddd7c24 */ /* 0x000fe2000f8e02ff */
[----:B------:R-:W-:Y:S01]  /*3c60*/  LEA R10, P5, R202, UR10, 0x1 ;  /* 0x0000000aca0a7c11 */ /* 0x000fe2000f8a08ff */
[----:B------:R-:W-:Y:S01]  /*3c70*/  IMAD R38, R38, UR4, RZ ;  /* 0x0000000426267c24 */ /* 0x000fe2000f8e02ff */
[----:B------:R-:W-:Y:S01]  /*3c80*/  LEA R6, P0, R18, UR10, 0x1 ;  /* 0x0000000a12067c11 */ /* 0x000fe2000f8008ff */
[----:B------:R-:W-:Y:S01]  /*3c90*/  IMAD R50, R50, UR4, RZ ;  /* 0x0000000432327c24 */ /* 0x000fe2000f8e02ff */
[----:B0-----:R-:W-:Y:S01]  /*3ca0*/  LEA R4, P6, R22, UR10, 0x1 ;  /* 0x0000000a16047c11 */ /* 0x001fe2000f8c08ff */
[----:B------:R-:W-:Y:S01]  /*3cb0*/  UMOV UR5, URZ ;  /* 0x0000003f00057c82 */ /* 0x000fe20008000000 */
[----:B------:R-:W-:-:S02]  /*3cc0*/  SEL R28, R77, R28, !P2 ;  /* 0x0000001c4d1c7207 */ /* 0x000fc40005000000 */
[C---:B------:R-:W-:Y:S02]  /*3cd0*/  SEL R40, R77.reuse, R40, !P2 ;  /* 0x000000284d287207 */ /* 0x040fe40005000000 */
[----:B------:R-:W-:Y:S01]  /*3ce0*/  LEA R9, P3, R194, UR10, 0x1 ;  /* 0x0000000ac2097c11 */ /* 0x000fe2000f8608ff */
[----:B------:R-:W-:Y:S01]  /*3cf0*/  IMAD R28, R28, UR4, RZ ;  /* 0x000000041c1c7c24 */ /* 0x000fe2000f8e02ff */
[----:B------:R-:W-:Y:S01]  /*3d00*/  SEL R30, R77, R30, !P2 ;  /* 0x0000001e4d1e7207 */ /* 0x000fe20005000000 */
[----:B------:R-:W-:Y:S01]  /*3d10*/  IMAD R40, R40, UR4, RZ ;  /* 0x0000000428287c24 */ /* 0x000fe2000f8e02ff */
[----:B------:R-:W-:Y:S02]  /*3d20*/  LEA.HI.X.SX32 R202, R202, UR11, 0x1, P5 ;  /* 0x0000000bcaca7c11 */ /* 0x000fe4000a8f0eff */
[----:B------:R-:W-:Y:S01]  /*3d30*/  LEA.HI.X.SX32 R190, R18, UR11, 0x1, P0 ;  /* 0x0000000b12be7c11 */ /* 0x000fe200080f0eff */
[----:B------:R-:W-:Y:S01]  /*3d40*/  IMAD R30, R30, UR4, RZ ;  /* 0x000000041e1e7c24 */ /* 0x000fe2000f8e02ff */
[----:B------:R-:W-:-:S02]  /*3d50*/  LEA.HI.X.SX32 R186, R22, UR11, 0x1, P6 ;  /* 0x0000000b16ba7c11 */ /* 0x000fc4000b0f0eff */
[C---:B------:R-:W-:Y:S02]  /*3d60*/  SEL R32, R77.reuse, R32, !P2 ;  /* 0x000000204d207207 */ /* 0x040fe40005000000 */
[C---:B------:R-:W-:Y:S02]  /*3d70*/  SEL R34, R77.reuse, R34, !P2 ;  /* 0x000000224d227207 */ /* 0x040fe40005000000 */
        /* <DEDUP_REMOVED lines=88> */
[----:B------:R-:W-:Y:S01]  /*4300*/  SEL R222, R77, R134, !P2 ;  /* 0x000000864dde7207 */ /* 0x000fe20005000000 */
[----:B------:R-:W-:Y:S01]  /*4310*/  IMAD R130, R130, UR4, RZ ;  /* 0x0000000482827c24 */ /* 0x000fe2000f8e02ff */
[----:B------:R-:W-:Y:S01]  /*4320*/  LEA R12, P5, R24, UR10, 0x1 ;  /* 0x0000000a180c7c11 */ /* 0x000fe2000f8a08ff */
[----:B------:R-:W-:Y:S01]  /*4330*/  IMAD R220, R220, UR4, RZ ;  /* 0x00000004dcdc7c24 */ /* 0x000fe2000f8e02ff */
[----:B------:R-:W-:Y:S01]  /*4340*/  LEA.HI.X.SX32 R194, R194, UR11, 0x1, P3 ;  /* 0x0000000bc2c27c11 */ /* 0x000fe200098f0eff */
[----:B------:R-:W-:Y:S01]  /*4350*/  IMAD R222, R222, UR4, RZ ;  /* 0x00000004dede7c24 */ /* 0x000fe2000f8e02ff */
[----:B------:R-:W-:Y:S01]  /*4360*/  LEA R18, P6, R36, UR10, 0x1 ;  /* 0x0000000a24127c11 */ /* 0x000fe2000f8c08ff */
[----:B------:R-:W-:Y:S01]  /*4370*/  UMOV UR4, URZ ;  /* 0x0000003f00047c82 */ /* 0x000fe20008000000 */
[----:B------:R-:W-:Y:S01]  /*4380*/  LEA R8, P2, R14, UR10, 0x1 ;  /* 0x0000000a0e087c11 */ /* 0x000fe2000f8408ff */
[----:B------:R-:W-:Y:S01]  /*4390*/  IMAD R134, R81, UR17, RZ ;  /* 0x0000001151867c24 */ /* 0x000fe2000f8e02ff */
[----:B------:R-:W-:Y:S01]  /*43a0*/  LEA R5, P4, R20, UR10, 0x1 ;  /* 0x0000000a14057c11 */ /* 0x000fe2000f8808ff */
[----:B------:R-:W-:Y:S01]  /*43b0*/  UIADD3.X UR9, UR4, 0x40000040, URZ, UP0, !UPT ;  /* 0x4000004004097890 */ /* 0x000fe200087fe43f */
[----:B------:R-:W-:-:S02]  /*43c0*/  LEA R13, P3, R26, UR10, 0x1 ;  /* 0x0000000a1a0d7c11 */ /* 0x000fc4000f8608ff */
[----:B------:R-:W-:Y:S02]  /*43d0*/  CS2R R76, SRZ ;  /* 0x00000000004c7805 */ /* 0x000fe4000001ff00 */
[----:B------:R-:W-:Y:S01]  /*43e0*/  LEA R7, P1, R16, UR10, 0x1 ;  /* 0x0000000a10077c11 */ /* 0x000fe2000f8208ff */
[----:B------:R-:W-:Y:S01]  /*43f0*/  UIADD3.64 UR20, UR8, 0x80, URZ ;  /* 0x0000008008147897 */ /* 0x000fe2000fffe03f */
[----:B------:R-:W-:Y:S01]  /*4400*/  LEA.HI.X.SX32 R200, R24, UR11, 0x1, P5 ;  /* 0x0000000b18c87c11 */ /* 0x000fe2000a8f0eff */
[----:B------:R-:W-:Y:S01]  /*4410*/  UIADD3.64 UR24, UR8, 0x100, URZ ;  /* 0x0000010008187897 */ /* 0x000fe2000fffe03f */
[----:B------:R-:W-:Y:S02]  /*4420*/  LEA.HI.X.SX32 R214, R36, UR11, 0x1, P6 ;  /* 0x0000000b24d67c11 */ /* 0x000fe4000b0f0eff */
[----:B------:R-:W-:Y:S02]  /*4430*/  CS2R R36, SRZ ;  /* 0x0000000000247805 */ /* 0x000fe4000001ff00 */
[----:B------:R-:W-:-:S02]  /*4440*/  LEA.HI.X.SX32 R201, R14, UR11, 0x1, P2 ;  /* 0x0000000b0ec97c11 */ /* 0x000fc400090f0eff */
[----:B------:R-:W-:Y:S02]  /*4450*/  LEA.HI.X.SX32 R188, R20, UR11, 0x1, P4 ;  /* 0x0000000b14bc7c11 */ /* 0x000fe4000a0f0eff */
[----:B------:R-:W-:Y:S02]  /*4460*/  LEA R19, P5, R38, UR10, 0x1 ;  /* 0x0000000a26137c11 */ /* 0x000fe4000f8a08ff */
[----:B------:R-:W-:Y:S02]  /*4470*/  LEA.HI.X.SX32 R184, R26, UR11, 0x1, P3 ;  /* 0x0000000b1ab87c11 */ /* 0x000fe400098f0eff */
[----:B------:R-:W-:Y:S02]  /*4480*/  CS2R R26, SRZ ;  /* 0x00000000001a7805 */ /* 0x000fe4000001ff00 */
[----:B------:R-:W-:Y:S02]  /*4490*/  LEA R225, P6, R50, UR10, 0x1 ;  /* 0x0000000a32e17c11 */ /* 0x000fe4000f8c08ff */
[----:B------:R-:W-:-:S02]  /*44a0*/  LEA R14, P2, R28, UR10, 0x1 ;  /* 0x0000000a1c0e7c11 */ /* 0x000fc4000f8408ff */
[----:B------:R-:W-:Y:S02]  /*44b0*/  LEA.HI.X.SX32 R192, R16, UR11, 0x1, P1 ;  /* 0x0000000b10c07c11 */ /* 0x000fe400088f0eff */
[----:B------:R-:W-:Y:S02]  /*44c0*/  LEA R20, P3, R40, UR10, 0x1 ;  /* 0x0000000a28147c11 */ /* 0x000fe4000f8608ff */
[----:B------:R-:W-:Y:S02]  /*44d0*/  LEA R15, P1, R30, UR10, 0x1 ;  /* 0x0000000a1e0f7c11 */ /* 0x000fe4000f8208ff */
[----:B------:R-:W-:Y:S02]  /*44e0*/  LEA.HI.X.SX32 R216, R38, UR11, 0x1, P5 ;  /* 0x0000000b26d87c11 */ /* 0x000fe4000a8f0eff */
[----:B------:R-:W-:Y:S02]  /*44f0*/  CS2R R38, SRZ ;  /* 0x0000000000267805 */ /* 0x000fe4000001ff00 */
[----:B------:R-:W-:-:S02]  /*4500*/  LEA.HI.X.SX32 R152, R50, UR11, 0x1, P6 ;  /* 0x0000000b32987c11 */ /* 0x000fc4000b0f0eff */
[----:B------:R-:W-:Y:S02]  /*4510*/  CS2R R50, SRZ ;  /* 0x0000000000327805 */ /* 0x000fe4000001ff00 */
[----:B------:R-:W-:Y:S02]  /*4520*/  LEA.HI.X.SX32 R206, R28, UR11, 0x1, P2 ;  /* 0x0000000b1cce7c11 */ /* 0x000fe400090f0eff */
[----:B------:R-:W-:Y:S02]  /*4530*/  CS2R R28, SRZ ;  /* 0x00000000001c7805 */ /* 0x000fe4000001ff00 */
[----:B------:R-:W-:Y:S02]  /*4540*/  LEA R226, P5, R52, UR10, 0x1 ;  /* 0x0000000a34e27c11 */ /* 0x000fe4000f8a08ff */
[----:B------:R-:W-:Y:S02]  /*4550*/  LEA.HI.X.SX32 R218, R40, UR11, 0x1, P3 ;  /* 0x0000000b28da7c11 */ /* 0x000fe400098f0eff */
[----:B------:R-:W-:-:S02]  /*4560*/  CS2R R40, SRZ ;  /* 0x0000000000287805 */ /* 0x000fc4000001ff00 */
[----:B------:R-:W-:Y:S02]  /*4570*/  LEA R232, P6, R64, UR10, 0x1 ;  /* 0x0000000a40e87c11 */ /* 0x000fe4000f8c08ff */
[----:B------:R-:W-:Y:S02]  /*4580*/  LEA R205, P2, R42, UR10, 0x1 ;  /* 0x0000000a2acd7c11 */ /* 0x000fe4000f8408ff */
[----:B------:R-:W-:Y:S02]  /*4590*/  LEA.HI.X.SX32 R208, R30, UR11, 0x1, P1 ;  /* 0x0000000b1ed07c11 */ /* 0x000fe400088f0eff */
[----:B------:R-:W-:Y:S02]  /*45a0*/  CS2R R30, SRZ ;  /* 0x00000000001e7805 */ /* 0x000fe4000001ff00 */
[----:B------:R-:W-:Y:S02]  /*45b0*/  LEA R227, P3, R54, UR10, 0x1 ;  /* 0x0000000a36e37c11 */ /* 0x000fe4000f8608ff */
[----:B------:R-:W-:-:S02]  /*45c0*/  LEA R16, P0, R32, UR10, 0x1 ;  /* 0x0000000a20107c11 */ /* 0x000fc4000f8008ff */
[----:B------:R-:W-:Y:S02]  /*45d0*/  LEA R203, P1, R44, UR10, 0x1 ;  /* 0x0000000a2ccb7c11 */ /* 0x000fe4000f8208ff */
[----:B------:R-:W-:Y:S02]  /*45e0*/  LEA R17, P4, R34, UR10, 0x1 ;  /* 0x0000000a22117c11 */ /* 0x000fe4000f8808ff */
[----:B------:R-:W-:Y:S02]  /*45f0*/  LEA.HI.X.SX32 R154, R52, UR11, 0x1, P5 ;  /* 0x0000000b349a7c11 */ /* 0x000fe4000a8f0eff */
[----:B------:R-:W-:Y:S02]  /*4600*/  CS2R R52, SRZ ;  /* 0x0000000000347805 */ /* 0x000fe4000001ff00 */
[----:B------:R-:W-:Y:S02]  /*4610*/  LEA.HI.X.SX32 R166, R64, UR11, 0x1, P6 ;  /* 0x0000000b40a67c11 */ /* 0x000fe4000b0f0eff */
[----:B------:R-:W-:-:S02]  /*4620*/  CS2R R64, SRZ ;  /* 0x0000000000407805 */ /* 0x000fc4000001ff00 */
[----:B------:R-:W-:Y:S02]  /*4630*/  LEA.HI.X.SX32 R204, R42, UR11, 0x1, P2 ;  /* 0x0000000b2acc7c11 */ /* 0x000fe400090f0eff */
[----:B------:R-:W-:Y:S02]  /*4640*/  CS2R R42, SRZ ;  /* 0x00000000002a7805 */ /* 0x000fe4000001ff00 */
[----:B------:R-:W-:Y:S02]  /*4650*/  LEA R233, P5, R66, UR10, 0x1 ;  /* 0x0000000a42e97c11 */ /* 0x000fe4000f8a08ff */
[----:B------:R-:W-:Y:S02]  /*4660*/  LEA.HI.X.SX32 R156, R54, UR11, 0x1, P3 ;  /* 0x0000000b369c7c11 */ /* 0x000fe400098f0eff */
[----:B------:R-:W-:Y:S02]  /*4670*/  CS2R R54, SRZ ;  /* 0x0000000000367805 */ /* 0x000fe4000001ff00 */
[----:B------:R-:W-:-:S02]  /*4680*/  LEA R239, P6, R80, UR10, 0x1 ;  /* 0x0000000a50ef7c11 */ /* 0x000fc4000f8c08ff */
[----:B------:R-:W-:Y:S02]  /*4690*/  LEA.HI.X.SX32 R210, R32, UR11, 0x1, P0 ;  /* 0x0000000b20d27c11 */ /* 0x000fe400080f0eff */
[----:B------:R-:W-:Y:S02]  /*46a0*/  CS2R R32, SRZ ;  /* 0x0000000000207805 */ /* 0x000fe4000001ff00 */
[----:B------:R-:W-:Y:S02]  /*46b0*/  LEA R228, P2, R56, UR10, 0x1 ;  /* 0x0000000a38e47c11 */ /* 0x000fe4000f8408ff */
[----:B------:R-:W-:Y:S02]  /*46c0*/  LEA.HI.X.SX32 R146, R44, UR11, 0x1, P1 ;  /* 0x0000000b2c927c11 */ /* 0x000fe400088f0eff */
[----:B------:R-:W-:Y:S02]  /*46d0*/  CS2R R44, SRZ ;  /* 0x00000000002c7805 */ /* 0x000fe4000001ff00 */
[----:B------:R-:W-:-:S02]  /*46e0*/  LEA R234, P3, R68, UR10, 0x1 ;  /* 0x0000000a44ea7c11 */ /* 0x000fc4000f8608ff */
[----:B------:R-:W-:Y:S02]  /*46f0*/  LEA R223, P0, R46, UR10, 0x1 ;  /* 0x0000000a2edf7c11 */ /* 0x000fe4000f8008ff */
[----:B------:R-:W-:Y:S02]  /*4700*/  LEA.HI.X.SX32 R212, R34, UR11, 0x1, P4 ;  /* 0x0000000b22d47c11 */ /* 0x000fe4000a0f0eff */
[----:B------:R-:W-:Y:S02]  /*4710*/  CS2R R34, SRZ ;  /* 0x0000000000227805 */ /* 0x000fe4000001ff00 */
[----:B------:R-:W-:Y:S02]  /*4720*/  LEA R229, P1, R58, UR10, 0x1 ;  /* 0x0000000a3ae57c11 */ /* 0x000fe4000f8208ff */
[----:B------:R-:W-:Y:S02]  /*4730*/  LEA R224, P4, R48, UR10, 0x1 ;  /* 0x0000000a30e07c11 */ /* 0x000fe4000f8808ff */
[----:B------:R-:W-:-:S02]  /*4740*/  LEA.HI.X.SX32 R168, R66, UR11, 0x1, P5 ;  /* 0x0000000b42a87c11 */ /* 0x000fc4000a8f0eff */
[----:B------:R-:W-:Y:S02]  /*4750*/  CS2R R66, SRZ ;  /* 0x0000000000427805 */ /* 0x000fe4000001ff00 */
[----:B------:R-:W-:Y:S02]  /*4760*/  LEA.HI.X.SX32 R91, R80, UR11, 0x1, P6 ;  /* 0x0000000b505b7c11 */ /* 0x000fe4000b0f0eff */
[----:B------:R-:W-:Y:S02]  /*4770*/  LEA.HI.X.SX32 R158, R56, UR11, 0x1, P2 ;  /* 0x0000000b389e7c11 */ /* 0x000fe400090f0eff */
[----:B------:R-:W-:Y:S02]  /*4780*/  CS2R R56, SRZ ;  /* 0x0000000000387805 */ /* 0x000fe4000001ff00 */
[----:B------:R-:W-:Y:S02]  /*4790*/  LEA R240, P5, R82, UR10, 0x1 ;  /* 0x0000000a52f07c11 */ /* 0x000fe4000f8a08ff */
[----:B------:R-:W-:-:S02]  /*47a0*/  LEA.HI.X.SX32 R170, R68, UR11, 0x1, P3 ;  /* 0x0000000b44aa7c11 */ /* 0x000fc400098f0eff */
[----:B------:R-:W-:Y:S02]  /*47b0*/  CS2R R68, SRZ ;  /* 0x0000000000447805 */ /* 0x000fe4000001ff00 */
[----:B------:R-:W-:Y:S02]  /*47c0*/  LEA R246, P6, R94, UR10, 0x1 ;  /* 0x0000000a5ef67c11 */ /* 0x000fe4000f8c08ff */
[----:B------:R-:W-:Y:S02]  /*47d0*/  LEA.HI.X.SX32 R148, R46, UR11, 0x1, P0 ;  /* 0x0000000b2e947c11 */ /* 0x000fe400080f0eff */
[----:B------:R-:W-:Y:S02]  /*47e0*/  CS2R R46, SRZ ;  /* 0x00000000002e7805 */ /* 0x000fe4000001ff00 */
[----:B------:R-:W-:Y:S02]  /*47f0*/  LEA R235, P2, R70, UR10, 0x1 ;  /* 0x0000000a46eb7c11 */ /* 0x000fe4000f8408ff */
[----:B------:R-:W-:-:S02]  /*4800*/  LEA.HI.X.SX32 R160, R58, UR11, 0x1, P1 ;  /* 0x0000000b3aa07c11 */ /* 0x000fc400088f0eff */
[----:B------:R-:W-:Y:S02]  /*4810*/  CS2R R58, SRZ ;  /* 0x00000000003a7805 */ /* 0x000fe4000001ff00 */
[----:B------:R-:W-:Y:S02]  /*4820*/  LEA R241, P3, R84, UR10, 0x1 ;  /* 0x0000000a54f17c11 */ /* 0x000fe4000f8608ff */
[----:B------:R-:W-:Y:S02]  /*4830*/  LEA R230, P0, R60, UR10, 0x1 ;  /* 0x0000000a3ce67c11 */ /* 0x000fe4000f8008ff */
[----:B------:R-:W-:Y:S02]  /*4840*/  LEA.HI.X.SX32 R150, R48, UR11, 0x1, P4 ;  /* 0x0000000b30967c11 */ /* 0x000fe4000a0f0eff */
[----:B------:R-:W-:Y:S02]  /*4850*/  CS2R R48, SRZ ;  /* 0x0000000000307805 */ /* 0x000fe4000001ff00 */
[----:B------:R-:W-:-:S02]  /*4860*/  LEA R236, P1, R72, UR10, 0x1 ;  /* 0x0000000a48ec7c11 */ /* 0x000fc4000f8208ff */
[----:B------:R-:W-:Y:S02]  /*4870*/  LEA R231, P4, R62, UR10, 0x1 ;  /* 0x0000000a3ee77c11 */ /* 0x000fe4000f8808ff */
[----:B------:R-:W-:Y:S02]  /*4880*/  LEA.HI.X.SX32 R90, R82, UR11, 0x1, P5 ;  /* 0x0000000b525a7c11 */ /* 0x000fe4000a8f0eff */
[----:B------:R-:W-:Y:S02]  /*4890*/  LEA.HI.X.SX32 R94, R94, UR11, 0x1, P6 ;  /* 0x0000000b5e5e7c11 */ /* 0x000fe4000b0f0eff */
[----:B------:R-:W-:Y:S02]  /*48a0*/  LEA.HI.X.SX32 R172, R70, UR11, 0x1, P2 ;  /* 0x0000000b46ac7c11 */ /* 0x000fe400090f0eff */
[----:B------:R-:W-:Y:S02]  /*48b0*/  CS2R R70, SRZ ;  /* 0x0000000000467805 */ /* 0x000fe4000001ff00 */
[----:B------:R-:W-:-:S02]  /*48c0*/  LEA R247, P5, R96, UR10, 0x1 ;  /* 0x0000000a60f77c11 */ /* 0x000fc4000f8a08ff */
[----:B------:R-:W-:Y:S02]  /*48d0*/  LEA.HI.X.SX32 R89, R84, UR11, 0x1, P3 ;  /* 0x0000000b54597c11 */ /* 0x000fe400098f0eff */
[----:B------:R-:W-:Y:S02]  /*48e0*/  LEA R95, P6, R108, UR10, 0x1 ;  /* 0x0000000a6c5f7c11 */ /* 0x000fe4000f8c08ff */
[----:B------:R-:W-:Y:S02]  /*48f0*/  LEA.HI.X.SX32 R162, R60, UR11, 0x1, P0 ;  /* 0x0000000b3ca27c11 */ /* 0x000fe400080f0eff */
[----:B------:R-:W-:Y:S02]  /*4900*/  CS2R R60, SRZ ;  /* 0x00000000003c7805 */ /* 0x000fe4000001ff00 */
[----:B------:R-:W-:Y:S01]  /*4910*/  LEA R242, P2, R86, UR10, 0x1 ;  /* 0x0000000a56f27c11 */ /* 0x000fe2000f8408ff */
[----:B------:R0:W-:Y:S01]  /*4920*/  STL [R1], R95 ;  /* 0x0000005f01007387 */ /* 0x0001e20000100800 */
        /* <DEDUP_REMOVED lines=10> */
[----:B------:R-:W-:Y:S02]  /*49d0*/  LEA R97, P5, R110, UR10, 0x1 ;  /* 0x0000000a6e617c11 */ /* 0x000fe4000f8a08ff */
[----:B------:R-:W-:Y:S02]  /*49e0*/  LEA.HI.X.SX32 R98, R98, UR11, 0x1, P3 ;  /* 0x0000000b62627c11 */ /* 0x000fe400098f0eff */
[----:B------:R-:W-:Y:S01]  /*49f0*/  LEA.HI.X.SX32 R93, R74, UR11, 0x1, P0 ;  /* 0x0000000b4a5d7c11 */ /* 0x000fe200080f0eff */
[----:B------:R1:W-:Y:S01]  /*4a00*/  STL [R1+0x4], R97 ;  /* 0x0000046101007387 */ /* 0x0003e20000100800 */
[----:B------:R-:W-:-:S02]  /*4a10*/  LEA R249, P2, R100, UR10, 0x1 ;  /* 0x0000000a64f97c11 */ /* 0x000fc4000f8408ff */
[----:B------:R-:W-:Y:S02]  /*4a20*/  CS2R R74, SRZ ;  /* 0x00000000004a7805 */ /* 0x000fe4000001ff00 */
[----:B------:R-:W-:Y:S02]  /*4a30*/  LEA.HI.X.SX32 R23, R23, UR11, 0x1, P1 ;  /* 0x0000000b17177c11 */ /* 0x000fe400088f0eff */
[----:B0-----:R-:W-:Y:S02]  /*4a40*/  LEA R95, P3, R112, UR10, 0x1 ;  /* 0x0000000a705f7c11 */ /* 0x001fe4000f8608ff */
[----:B------:R-:W-:Y:S02]  /*4a50*/  LEA R244, P0, R21, UR10, 0x1 ;  /* 0x0000000a15f47c11 */ /* 0x000fe4000f8008ff */
[----:B------:R-:W-:Y:S01]  /*4a60*/  LEA.HI.X.SX32 R92, R78, UR11, 0x1, P4 ;  /* 0x0000000b4e5c7c11 */ /* 0x000fe2000a0f0eff */
[----:B------:R0:W-:Y:S01]  /*4a70*/  STL [R1+0x8], R95 ;  /* 0x0000085f01007387 */ /* 0x0001e20000100800 */
[----:B------:R-:W-:-:S02]  /*4a80*/  LEA R250, P1, R102, UR10, 0x1 ;  /* 0x0000000a66fa7c11 */ /* 0x000fc4000f8208ff */
[----:B------:R-:W-:Y:S02]  /*4a90*/  LEA R245, P4, R25, UR10, 0x1 ;  /* 0x0000000a19f57c11 */ /* 0x000fe4000f8808ff */
[----:B------:R-:W-:Y:S02]  /*4aa0*/  LEA.HI.X.SX32 R100, R100, UR11, 0x1, P2 ;  /* 0x0000000b64647c11 */ /* 0x000fe400090f0eff */
[----:B------:R-:W-:Y:S02]  /*4ab0*/  LEA.HI.X.SX32 R22, R21, UR11, 0x1, P0 ;  /* 0x0000000b15167c11 */ /* 0x000fe400080f0eff */
[----:B-1----:R-:W-:Y:S02]  /*4ac0*/  LEA R97, P2, R114, UR10, 0x1 ;  /* 0x0000000a72617c11 */ /* 0x002fe4000f8408ff */
[----:B------:R-:W-:Y:S02]  /*4ad0*/  LEA.HI.X.SX32 R102, R102, UR11, 0x1, P1 ;  /* 0x0000000b66667c11 */ /* 0x000fe400088f0eff */
[----:B------:R-:W-:Y:S01]  /*4ae0*/  LEA R251, P0, R104, UR10, 0x1 ;  /* 0x0000000a68fb7c11 */ /* 0x000fe2000f8008ff */
[----:B------:R1:W-:Y:S01]  /*4af0*/  STL [R1+0xc], R97 ;  /* 0x00000c6101007387 */ /* 0x0003e20000100800 */
[----:B------:R-:W-:-:S02]  /*4b00*/  LEA.HI.X.SX32 R21, R25, UR11, 0x1, P4 ;  /* 0x0000000b19157c11 */ /* 0x000fc4000a0f0eff */
[----:B------:R-:W-:Y:S02]  /*4b10*/  CS2R R24, SRZ ;  /* 0x0000000000187805 */ /* 0x000fe4000001ff00 */
[----:B0-----:R-:W-:Y:S02]  /*4b20*/  LEA R95, P1, R116, UR10, 0x1 ;  /* 0x0000000a745f7c11 */ /* 0x001fe4000f8208ff */
[----:B------:R-:W-:Y:S02]  /*4b30*/  LEA R252, P4, R106, UR10, 0x1 ;  /* 0x0000000a6afc7c11 */ /* 0x000fe4000f8808ff */
[----:B------:R-:W-:Y:S01]  /*4b40*/  LEA.HI.X.SX32 R104, R104, UR11, 0x1, P0 ;  /* 0x0000000b68687c11 */ /* 0x000fe200080f0eff */
[----:B------:R0:W-:Y:S01]  /*4b50*/  STL [R1+0x10], R95 ;  /* 0x0000105f01007387 */ /* 0x0001e20000100800 */
[----:B------:R-:W-:Y:S02]  /*4b60*/  LEA.HI.X.SX32 R106, R106, UR11, 0x1, P4 ;  /* 0x0000000b6a6a7c11 */ /* 0x000fe4000a0f0eff */
[----:B-1----:R-:W-:-:S02]  /*4b70*/  LEA R97, P0, R118, UR10, 0x1 ;  /* 0x0000000a76617c11 */ /* 0x002fc4000f8008ff */
[----:B------:R-:W-:Y:S02]  /*4b80*/  LEA.HI.X.SX32 R108, R108, UR11, 0x1, P6 ;  /* 0x0000000b6c6c7c11 */ /* 0x000fe4000b0f0eff */
[----:B------:R-:W-:Y:S01]  /*4b90*/  LEA.HI.X.SX32 R110, R110, UR11, 0x1, P5 ;  /* 0x0000000b6e6e7c11 */ /* 0x000fe2000a8f0eff */
[----:B------:R1:W-:Y:S01]  /*4ba0*/  STL [R1+0x14], R97 ;  /* 0x0000146101007387 */ /* 0x0003e20000100800 */
[----:B------:R-:W-:Y:S02]  /*4bb0*/  LEA.HI.X.SX32 R112, R112, UR11, 0x1, P3 ;  /* 0x0000000b70707c11 */ /* 0x000fe400098f0eff */
[----:B0-----:R-:W-:Y:S02]  /*4bc0*/  LEA R95, P4, R120, UR10, 0x1 ;  /* 0x0000000a785f7c11 */ /* 0x001fe4000f8808ff */
[----:B------:R-:W-:Y:S02]  /*4bd0*/  LEA.HI.X.SX32 R114, R114, UR11, 0x1, P2 ;  /* 0x0000000b72727c11 */ /* 0x000fe400090f0eff */
[----:B------:R-:W-:Y:S01]  /*4be0*/  LEA.HI.X.SX32 R116, R116, UR11, 0x1, P1 ;  /* 0x0000000b74747c11 */ /* 0x000fe200088f0eff */
[----:B------:R0:W-:Y:S01]  /*4bf0*/  STL [R1+0x18], R95 ;  /* 0x0000185f01007387 */ /* 0x0001e20000100800 */
[----:B------:R-:W-:-:S02]  /*4c00*/  LEA.HI.X.SX32 R118, R118, UR11, 0x1, P0 ;  /* 0x0000000b76767c11 */ /* 0x000fc400080f0eff */
[----:B-1----:R-:W-:Y:S02]  /*4c10*/  LEA R97, P6, R122, UR10, 0x1 ;  /* 0x0000000a7a617c11 */ /* 0x002fe4000f8c08ff */
[----:B------:R-:W-:Y:S02]  /*4c20*/  LEA.HI.X.SX32 R120, R120, UR11, 0x1, P4 ;  /* 0x0000000b78787c11 */ /* 0x000fe4000a0f0eff */
[----:B------:R-:W-:Y:S01]  /*4c30*/  LEA.HI.X.SX32 R122, R122, UR11, 0x1, P6 ;  /* 0x0000000b7a7a7c11 */ /* 0x000fe2000b0f0eff */
[----:B------:R1:W-:Y:S01]  /*4c40*/  STL [R1+0x1c], R97 ;  /* 0x00001c6101007387 */ /* 0x0003e20000100800 */
[----:B------:R-:W-:Y:S02]  /*4c50*/  LOP3.LUT R82, R0, 0x34, RZ, 0xfc, !PT ;  /* 0x0000003400527812 */ /* 0x000fe400078efcff */
[----:B0-----:R-:W-:Y:S02]  /*4c60*/  LEA R95, P5, R124, UR10, 0x1 ;  /* 0x0000000a7c5f7c11 */ /* 0x001fe4000f8a08ff */
[----:B------:R-:W-:Y:S01]  /*4c70*/  LOP3.LUT R80, R0, 0x38, RZ, 0xfc, !PT ;  /* 0x0000003800507812 */ /* 0x000fe200078efcff */
[----:B------:R-:W-:Y:S01]  /*4c80*/  IMAD R133, R82, UR17, RZ ;  /* 0x0000001152857c24 */ /* 0x000fe2000f8e02ff */
[C---:B------:R-:W-:Y:S01]  /*4c90*/  LOP3.LUT R103, R0.reuse, 0x20, RZ, 0xfc, !PT ;  /* 0x0000002000677812 */ /* 0x040fe200078efcff */
[----:B------:R0:W-:Y:S01]  /*4ca0*/  STL [R1+0x20], R95 ;  /* 0x0000205f01007387 */ /* 0x0001e20000100800 */
[----:B------:R-:W-:Y:S01]  /*4cb0*/  LOP3.LUT R105, R0, 0x1e, RZ, 0xfc, !PT ;  /* 0x0000001e00697812 */ /* 0x000fe200078efcff */
[----:B------:R-:W-:Y:S01]  /*4cc0*/  IMAD R133, R85, UR17, RZ ;  /* 0x0000001155857c24 */ /* 0x000fe2000f8e02ff */
[----:B-1----:R-:W-:Y:S01]  /*4cd0*/  LEA R97, P3, R126, UR10, 0x1 ;  /* 0x0000000a7e617c11 */ /* 0x002fe2000f8608ff */
[----:B------:R-:W-:Y:S01]  /*4ce0*/  IMAD R135, R80, UR17, RZ ;  /* 0x0000001150877c24 */ /* 0x000fe2000f8e02ff */
[C---:B------:R-:W-:Y:S01]  /*4cf0*/  LOP3.LUT R84, R0.reuse, 0x30, RZ, 0xfc, !PT ;  /* 0x0000003000547812 */ /* 0x040fe200078efcff */
[----:B------:R-:W-:Y:S01]  /*4d00*/  IMAD R135, R83, UR17, RZ ;  /* 0x0000001153877c24 */ /* 0x000fe2000f8e02ff */
[C---:B------:R-:W-:Y:S01]  /*4d10*/  LOP3.LUT R132, R0.reuse, 0x1c, RZ, 0xfc, !PT ;  /* 0x0000001c00847812 */ /* 0x040fe200078efcff */
[----:B------:R1:W-:Y:S01]  /*4d20*/  STL [R1+0x24], R97 ;  /* 0x0000246101007387 */ /* 0x0003e20000100800 */
[----:B------:R-:W-:Y:S01]  /*4d30*/  LOP3.LUT R86, R0, 0x2c, RZ, 0xfc, !PT ;  /* 0x0000002c00567812 */ /* 0x000fe200078efcff */
[----:B------:R-:W-:Y:S01]  /*4d40*/  IMAD R134, R84, UR17, RZ ;  /* 0x0000001154867c24 */ /* 0x000fe2000f8e02ff */
[----:B0-----:R-:W-:Y:S01]  /*4d50*/  LEA R95, P2, R128, UR10, 0x1 ;  /* 0x0000000a805f7c11 */ /* 0x001fe2000f8408ff */
[----:B------:R-:W-:Y:S01]  /*4d60*/  IMAD R134, R87, UR17, RZ ;  /* 0x0000001157867c24 */ /* 0x000fe2000f8e02ff */
[----:B------:R-:W-:Y:S01]  /*4d70*/  LOP3.LUT R127, R0, 0x16, RZ, 0xfc, !PT ;  /* 0x00000016007f7812 */ /* 0x000fe200078efcff */
[----:B------:R-:W-:Y:S01]  /*4d80*/  IMAD R135, R86, UR17, RZ ;  /* 0x0000001156877c24 */ /* 0x000fe2000f8e02ff */
[C---:B------:R-:W-:Y:S01]  /*4d90*/  LOP3.LUT R129, R0.reuse, 0x18, RZ, 0xfc, !PT ;  /* 0x0000001800817812 */ /* 0x040fe200078efcff */
[----:B------:R0:W-:Y:S01]  /*4da0*/  STL [R1+0x28], R95 ;  /* 0x0000285f01007387 */ /* 0x0001e20000100800 */
[----:B------:R-:W-:-:S02]  /*4db0*/  LOP3.LUT R119, R0, 0xe, RZ, 0xfc, !PT ;  /* 0x0000000e00777812 */ /* 0x000fc400078efcff */
[----:B------:R-:W-:Y:S02]  /*4dc0*/  CS2R R80, SRZ ;  /* 0x0000000000507805 */ /* 0x000fe4000001ff00 */
[----:B-1----:R-:W-:Y:S02]  /*4dd0*/  LEA R97, P1, R130, UR10, 0x1 ;  /* 0x0000000a82617c11 */ /* 0x002fe4000f8208ff */
[----:B------:R-:W-:Y:S02]  /*4de0*/  CS2R R82, SRZ ;  /* 0x0000000000527805 */ /* 0x000fe4000001ff00 */
[C---:B------:R-:W-:Y:S02]  /*4df0*/  LOP3.LUT R121, R0.reuse, 0x10, RZ, 0xfc, !PT ;  /* 0x0000001000797812 */ /* 0x040fe400078efcff */
[----:B------:R-:W-:Y:S02]  /*4e00*/  CS2R R84, SRZ ;  /* 0x0000000000547805 */ /* 0x000fe4000001ff00 */
[C---:B------:R-:W-:Y:S01]  /*4e10*/  LOP3.LUT R123, R0.reuse, 0x12, RZ, 0xfc, !PT ;  /* 0x00000012007b7812 */ /* 0x040fe200078efcff */
[----:B------:R1:W-:Y:S01]  /*4e20*/  STL [R1+0x2c], R97 ;  /* 0x00002c6101007387 */ /* 0x0003e20000100800 */
[----:B------:R-:W-:-:S02]  /*4e30*/  LOP3.LUT R113, R0, 0x8, RZ, 0xfc, !PT ;  /* 0x0000000800717812 */ /* 0x000fc400078efcff */
[----:B------:R-:W-:Y:S02]  /*4e40*/  CS2R R86, SRZ ;  /* 0x0000000000567805 */ /* 0x000fe4000001ff00 */
[----:B0-----:R-:W-:Y:S02]  /*4e50*/  LEA R95, P0, R220, UR10, 0x1 ;  /* 0x0000000adc5f7c11 */ /* 0x001fe4000f8008ff */
[C---:B------:R-:W-:Y:S02]  /*4e60*/  LOP3.LUT R115, R0.reuse, 0xa, RZ, 0xfc, !PT ;  /* 0x0000000a00737812 */ /* 0x040fe400078efcff */
[C---:B------:R-:W-:Y:S01]  /*4e70*/  LOP3.LUT R117, R0.reuse, 0xc, RZ, 0xfc, !PT ;  /* 0x0000000c00757812 */ /* 0x040fe200078efcff */
[----:B------:R0:W-:Y:S01]  /*4e80*/  STL [R1+0x30], R95 ;  /* 0x0000305f01007387 */ /* 0x0001e20000100800 */
[----:B------:R-:W-:Y:S02]  /*4e90*/  LOP3.LUT R107, R0, 0x2, RZ, 0xfc, !PT ;  /* 0x00000002006b7812 */ /* 0x000fe400078efcff */
[----:B-1----:R-:W-:-:S02]  /*4ea0*/  LEA R97, P4, R221, UR10, 0x1 ;  /* 0x0000000add617c11 */ /* 0x002fc4000f8808ff */
[C---:B------:R-:W-:Y:S02]  /*4eb0*/  LOP3.LUT R109, R0.reuse, 0x4, RZ, 0xfc, !PT ;  /* 0x00000004006d7812 */ /* 0x040fe400078efcff */
[----:B------:R-:W-:Y:S01]  /*4ec0*/  LOP3.LUT R111, R0, 0x6, RZ, 0xfc, !PT ;  /* 0x00000006006f7812 */ /* 0x000fe200078efcff */
[----:B------:R1:W-:Y:S01]  /*4ed0*/  STL [R1+0x34], R97 ;  /* 0x0000346101007387 */ /* 0x0003e20000100800 */
[----:B------:R-:W-:Y:S02]  /*4ee0*/  LEA.HI.X.SX32 R124, R124, UR11, 0x1, P5 ;  /* 0x0000000b7c7c7c11 */ /* 0x000fe4000a8f0eff */
[----:B0-----:R-:W-:Y:S01]  /*4ef0*/  LEA R95, P6, R222, UR10, 0x1 ;  /* 0x0000000ade5f7c11 */ /* 0x001fe2000f8c08ff */
[----:B------:R-:W-:Y:S01]  /*4f00*/  UIADD3 UR10, UP1, UR6, 0x2, URZ ;  /* 0x00000002060a7890 */ /* 0x000fe2000ff3e03f */
[----:B------:R-:W-:Y:S02]  /*4f10*/  LEA.HI.X.SX32 R126, R126, UR11, 0x1, P3 ;  /* 0x0000000b7e7e7c11 */ /* 0x000fe400098f0eff */
[----:B------:R-:W-:Y:S01]  /*4f20*/  LEA.HI.X.SX32 R128, R128, UR11, 0x1, P2 ;  /* 0x0000000b80807c11 */ /* 0x000fe200090f0eff */
[----:B------:R0:W-:Y:S01]  /*4f30*/  STL [R1+0x38], R95 ;  /* 0x0000385f01007387 */ /* 0x0001e20000100800 */
[----:B------:R-:W-:-:S02]  /*4f40*/  LEA.HI.X.SX32 R130, R130, UR11, 0x1, P1 ;  /* 0x0000000b82827c11 */ /* 0x000fc400088f0eff */
[----:B-1----:R-:W-:Y:S01]  /*4f50*/  LOP3.LUT R97, R0, 0x26, RZ, 0xfc, !PT ;  /* 0x0000002600617812 */ /* 0x002fe200078efcff */
[----:B------:R1:W-:Y:S01]  /*4f60*/  STL [R1+0x44], R2 ;  /* 0x0000440201007387 */ /* 0x0003e20000100800 */
[----:B------:R-:W-:Y:S02]  /*4f70*/  LEA.HI.X.SX32 R220, R220, UR11, 0x1, P0 ;  /* 0x0000000bdcdc7c11 */ /* 0x000fe400080f0eff */
[----:B------:R-:W-:Y:S02]  /*4f80*/  LEA.HI.X.SX32 R221, R221, UR11, 0x1, P4 ;  /* 0x0000000bdddd7c11 */ /* 0x000fe4000a0f0eff */
[----:B------:R-:W-:Y:S01]  /*4f90*/  LEA.HI.X.SX32 R222, R222, UR11, 0x1, P6 ;  /* 0x0000000bdede7c11 */ /* 0x000fe2000b0f0eff */
[----:B------:R-:W-:Y:S01]  /*4fa0*/  UIADD3.X UR11, UR5, 0x40000040, URZ, UP1, !UPT ;  /* 0x40000040050b7890 */ /* 0x000fe20008ffe43f */
[----:B0-----:R-:W-:Y:S02]  /*4fb0*/  LOP3.LUT R95, R0, 0x28, RZ, 0xfc, !PT ;  /* 0x00000028005f7812 */ /* 0x001fe400078efcff */
[C---:B-1----:R-:W-:Y:S01]  /*4fc0*/  SHF.L.U64.HI R2, R3.reuse, 0x1, R79 ;  /* 0x0000000103027819 */ /* 0x042fe2000001024f */
[----:B------:R-:W-:Y:S01]  /*4fd0*/  IMAD.SHL.U32 R3, R3, 0x2, RZ ;  /* 0x0000000203037824 */ /* 0x000fe200078e00ff */
[----:B------:R-:W-:Y:S01]  /*4fe0*/  CS2R R78, SRZ ;  /* 0x00000000004e7805 */ /* 0x000fe2000001ff00 */
[----:B------:R-:W-:Y:S01]  /*4ff0*/  IMAD R133, R95, UR17, RZ ;  /* 0x000000115f857c24 */ /* 0x000fe2000f8e02ff */
[----:B------:R-:W-:Y:S01]  /*5000*/  UIADD3.64 UR22, UR10, 0x2, URZ ;  /* 0x000000020a167897 */ /* 0x000fe2000fffe03f */
[----:B------:R-:W-:Y:S01]  /*5010*/  IMAD R95, R97, UR17, RZ ;  /* 0x00000011615f7c24 */ /* 0x000fe2000f8e02ff */
[----:B------:R-:W-:Y:S01]  /*5020*/  UIADD3.64 UR26, UR10, 0x4, URZ ;  /* 0x000000040a1a7897 */ /* 0x000fe2000fffe03f */
[----:B------:R-:W-:-:S02]  /*5030*/  IMAD R97, R99, UR17, RZ ;  /* 0x0000001163617c24 */ /* 0x000fc4000f8e02ff */
[----:B------:R-:W-:Y:S02]  /*5040*/  IMAD R95, R101, UR17, RZ ;  /* 0x00000011655f7c24 */ /* 0x000fe4000f8e02ff */
[----:B------:R-:W-:Y:S02]  /*5050*/  IMAD R97, R103, UR17, RZ ;  /* 0x0000001167617c24 */ /* 0x000fe4000f8e02ff */
[----:B------:R-:W-:Y:S02]  /*5060*/  IMAD R95, R105, UR17, RZ ;  /* 0x00000011695f7c24 */ /* 0x000fe4000f8e02ff */
[----:B------:R-:W-:Y:S02]  /*5070*/  IMAD R97, R132, UR17, RZ ;  /* 0x0000001184617c24 */ /* 0x000fe4000f8e02ff */
[----:B------:R-:W-:Y:S02]  /*5080*/  IMAD R95, R131, UR17, RZ ;  /* 0x00000011835f7c24 */ /* 0x000fe4000f8e02ff */
        /* <DEDUP_REMOVED lines=11> */
[----:B------:R-:W-:Y:S01]  /*5140*/  IMAD R95, R107, UR17, RZ ;  /* 0x000000116b5f7c24 */ /* 0x000fe2000f8e02ff */
[----:B------:R-:W-:-:S06]  /*5150*/  ULDC UR17, c[0x0][0x238] ;  /* 0x00008e0000117ab9 */ /* 0x000fcc0000000800 */
.L_x_1:
[----:B------:R-:W2:Y:S01]  /*5160*/  LDL.LU R103, [R1+0x3c] ;  /* 0x00003c0001677983 */ /* 0x000ea20000300800 */
[----:B------:R-:W-:Y:S01]  /*5170*/  ULDC UR5, c[0x0][0x238] ;  /* 0x00008e0000057ab9 */ /* 0x000fe20000000800 */
[----:B------:R-:W-:Y:S01]  /*5180*/  ULDC UR4, c[0x0][0x238] ;  /* 0x00008e0000047ab9 */ /* 0x000fe20000000800 */
[C---:B------:R-:W-:Y:S01]  /*5190*/  ISETP.GE.AND P0, PT, R0.reuse, UR16, PT ;  /* 0x0000001000007c0c */ /* 0x040fe2000bf06270 */
[----:B------:R-:W3:Y:S01]  /*51a0*/  LDL.LU R101, [R1+0x40] ;  /* 0x0000400001657983 */ /* 0x000ee20000300800 */
[----:B------:R-:W-:Y:S01]  /*51b0*/  PRMT R145, RZ, 0x7610, R145 ;  /* 0x00007610ff917816 */ /* 0x000fe20000000091 */
[C---:B------:R-:W-:Y:S01]  /*51c0*/  IMAD R134, R0.reuse, UR17, RZ ;  /* 0x0000001100867c24 */ /* 0x040fe2000f8e02ff */
[----:B------:R-:W-:Y:S01]  /*51d0*/  PRMT R97, RZ, 0x7610, R97 ;  /* 0x00007610ff617816 */ /* 0x000fe20000000061 */
[----:B------:R-:W-:Y:S01]  /*51e0*/  ULDC UR7, c[0x0][0x238] ;  /* 0x00008e0000077ab9 */ /* 0x000fe20000000800 */
[----:B------:R-:W-:Y:S01]  /*51f0*/  LOP3.LUT R111, R0, 0x2, RZ, 0xfc, !PT ;  /* 0x00000002006f7812 */ /* 0x000fe200078efcff */
[----:B------:R-:W4:Y:S01]  /*5200*/  LDL R175, [R1+0x18] ;  /* 0x0000180001af7983 */ /* 0x000f220000100800 */
[----:B------:R-:W-:-:S02]  /*5210*/  PRMT R117, RZ, 0x7610, R117 ;  /* 0x00007610ff757816 */ /* 0x000fc40000000075 */
[C---:B------:R-:W-:Y:S01]  /*5220*/  ISETP.GE.AND P1, PT, R111.reuse, UR16, PT ;  /* 0x000000106f007c0c */ /* 0x040fe2000bf26270 */
[----:B------:R-:W-:Y:S01]  /*5230*/  IMAD R111, R111, UR7, RZ ;  /* 0x000000076f6f7c24 */ /* 0x000fe2000f8e02ff */
[----:B------:R-:W-:Y:S01]  /*5240*/  PRMT R140, RZ, 0x7610, R140 ;  /* 0x00007610ff8c7816 */ /* 0x000fe2000000008c */
[----:B------:R-:W-:Y:S01]  /*5250*/  ULDC UR7, c[0x0][0x238] ;  /* 0x00008e0000077ab9 */ /* 0x000fe20000000800 */
[----:B------:R-:W-:Y:S02]  /*5260*/  LOP3.LUT R125, R0, 0xa, RZ, 0xfc, !PT ;  /* 0x0000000a007d7812 */ /* 0x000fe400078efcff */
[----:B------:R-:W-:Y:S02]  /*5270*/  PRMT R99, RZ, 0x7610, R99 ;  /* 0x00007610ff637816 */ /* 0x000fe40000000063 */
[----:B------:R-:W-:Y:S02]  /*5280*/  PRMT R144, RZ, 0x7610, R144 ;  /* 0x00007610ff907816 */ /* 0x000fe40000000090 */
[----:B------:R-:W-:-:S02]  /*5290*/  PRMT R107, RZ, 0x7610, R107 ;  /* 0x00007610ff6b7816 */ /* 0x000fc4000000006b */
[----:B------:R-:W-:Y:S02]  /*52a0*/  PRMT R109, RZ, 0x7610, R109 ;  /* 0x00007610ff6d7816 */ /* 0x000fe4000000006d */
[----:B------:R-:W-:Y:S02]  /*52b0*/  PRMT R95, RZ, 0x7610, R95 ;  /* 0x00007610ff5f7816 */ /* 0x000fe4000000005f */
[----:B------:R-:W-:Y:S02]  /*52c0*/  PRMT R115, RZ, 0x7610, R115 ;  /* 0x00007610ff737816 */ /* 0x000fe40000000073 */
        /* <DEDUP_REMOVED lines=12> */
[----:B------:R-:W-:Y:S01]  /*5390*/  PRMT R153, RZ, 0x7610, R153 ;  /* 0x00007610ff997816 */ /* 0x000fe20000000099 */
[----:B--2---:R-:W-:Y:S01]  /*53a0*/  IMAD.MOV.U32 R133, RZ, RZ, R103 ;  /* 0x000000ffff857224 */ /* 0x004fe200078e0067 */
[C---:B------:R-:W-:Y:S01]  /*53b0*/  LOP3.LUT R103, R0.reuse, 0x4, RZ, 0xfc, !PT ;  /* 0x0000000400677812 */ /* 0x040fe200078efcff */
[----:B---3--:R-:W-:Y:S01]  /*53c0*/  IMAD.MOV.U32 R132, RZ, RZ, R101 ;  /* 0x000000ffff847224 */ /* 0x008fe200078e0065 */
[----:B------:R-:W-:-:S02]  /*53d0*/  LOP3.LUT R101, R0, 0x6, RZ, 0xfc, !PT ;  /* 0x0000000600657812 */ /* 0x000fc400078efcff */
[C---:B------:R-:W-:Y:S01]  /*53e0*/  ISETP.GE.AND P2, PT, R103.reuse, UR16, PT ;  /* 0x0000001067007c0c */ /* 0x040fe2000bf46270 */
[----:B------:R-:W-:Y:S01]  /*53f0*/  IMAD R103, R103, UR5, RZ ;  /* 0x0000000567677c24 */ /* 0x000fe2000f8e02ff */
[C---:B------:R-:W-:Y:S01]  /*5400*/  ISETP.GE.AND P3, PT, R101.reuse, UR16, PT ;  /* 0x0000001065007c0c */ /* 0x040fe2000bf66270 */
[----:B------:R-:W-:Y:S01]  /*5410*/  IMAD R101, R101, UR4, RZ ;  /* 0x0000000465657c24 */ /* 0x000fe2000f8e02ff */
[----:B------:R-:W-:Y:S01]  /*5420*/  ULDC UR4, c[0x0][0x238] ;  /* 0x00008e0000047ab9 */ /* 0x000fe20000000800 */
[----:B------:R-:W-:Y:S01]  /*5430*/  IMAD.WIDE R138, R103, 0x2, R132 ;  /* 0x00000002678a7825 */ /* 0x000fe200078e0284 */
[----:B------:R-:W-:-:S03]  /*5440*/  ULDC UR5, c[0x0][0x238] ;  /* 0x00008e0000057ab9 */ /* 0x000fc60000000800 */
[----:B------:R-:W-:Y:S01]  /*5450*/  IMAD.WIDE R142, R101, 0x2, R132 ;  /* 0x00000002658e7825 */ /* 0x000fe200078e0284 */
[----:B------:R-:W-:-:S03]  /*5460*/  LOP3.LUT R101, R0, 0x8, RZ, 0xfc, !PT ;  /* 0x0000000800657812 */ /* 0x000fc600078efcff */
[--C-:B------:R-:W-:Y:S01]  /*5470*/  IMAD.WIDE R134, R134, 0x2, R132.reuse ;  /* 0x0000000286867825 */ /* 0x100fe200078e0284 */
[----:B------:R-:W2:Y:S01]  /*5480*/  @!P2 LDG.E.U16 R145, desc[UR14][R138.64] ;  /* 0x0000000e8a91a981 */ /* 0x000ea2000c1e1500 */
[----:B------:R-:W-:Y:S02]  /*5490*/  ISETP.GE.AND P2, PT, R101, UR16, PT ;  /* 0x0000001065007c0c */ /* 0x000fe4000bf46270 */
[C---:B------:R-:W-:Y:S01]  /*54a0*/  LOP3.LUT R101, R0.reuse, 0x10, RZ, 0xfc, !PT ;  /* 0x0000001000657812 */ /* 0x040fe200078efcff */
[----:B------:R0:W3:Y:S01]  /*54b0*/  @!P0 LDG.E.U16 R97, desc[UR14][R134.64] ;  /* 0x0000000e86618981 */ /* 0x0000e2000c1e1500 */
[----:B------:R-:W-:Y:S02]  /*54c0*/  IMAD.WIDE R136, R111, 0x2, R132 ;  /* 0x000000026f887825 */ /* 0x000fe400078e0284 */
[----:B------:R-:W-:Y:S01]  /*54d0*/  ISETP.GE.AND P0, PT, R101, UR16, PT ;  /* 0x0000001065007c0c */ /* 0x000fe2000bf06270 */
[----:B------:R1:W5:Y:S01]  /*54e0*/  @!P3 LDG.E.U16 R140, desc[UR14][R142.64] ;  /* 0x0000000e8e8cb981 */ /* 0x000362000c1e1500 */
[----:B------:R-:W-:-:S02]  /*54f0*/  LOP3.LUT R101, R0, 0x8, RZ, 0xfc, !PT ;  /* 0x0000000800657812 */ /* 0x000fc400078efcff */
[C---:B------:R-:W-:Y:S01]  /*5500*/  LOP3.LUT R111, R0.reuse, 0xc, RZ, 0xfc, !PT ;  /* 0x0000000c006f7812 */ /* 0x040fe200078efcff */
[----:B------:R-:W4:Y:S02]  /*5510*/  @!P1 LDG.E.U16 R117, desc[UR14][R136.64] ;  /* 0x0000000e88759981 */ /* 0x000f24000c1e1500 */
[----:B------:R-:W-:Y:S01]  /*5520*/  IMAD R101, R101, UR4, RZ ;  /* 0x0000000465657c24 */ /* 0x000fe2000f8e02ff */
[C---:B------:R-:W-:Y:S01]  /*5530*/  LOP3.LUT R103, R0.reuse, 0xe, RZ, 0xfc, !PT ;  /* 0x0000000e00677812 */ /* 0x040fe200078efcff */
[----:B------:R-:W-:Y:S02]  /*5540*/  ULDC UR4, c[0x0][0x238] ;  /* 0x00008e0000047ab9 */ /* 0x000fe40000000800 */
[----:B0-----:R-:W-:Y:S01]  /*5550*/  IMAD.WIDE R134, R101, 0x2, R132 ;  /* 0x0000000265867825 */ /* 0x001fe200078e0284 */
[----:B------:R-:W-:Y:S02]  /*5560*/  LOP3.LUT R101, R0, 0x12, RZ, 0xfc, !PT ;  /* 0x0000001200657812 */ /* 0x000fe400078efcff */
[----:B------:R-:W-:-:S02]  /*5570*/  ISETP.GE.AND P4, PT, R111, UR16, PT ;  /* 0x000000106f007c0c */ /* 0x000fc4000bf86270 */
[----:B------:R-:W-:Y:S01]  /*5580*/  ISETP.GE.AND P1, PT, R101, UR16, PT ;  /* 0x0000001065007c0c */ /* 0x000fe2000bf26270 */
[----:B------:R0:W2:Y:S01]  /*5590*/  @!P2 LDG.E.U16 R99, desc[UR14][R134.64] ;  /* 0x0000000e8663a981 */ /* 0x0000a2000c1e1500 */
[----:B------:R-:W-:Y:S02]  /*55a0*/  LOP3.LUT R101, R0, 0x10, RZ, 0xfc, !PT ;  /* 0x0000001000657812 */ /* 0x000fe400078efcff */
[C---:B------:R-:W-:Y:S01]  /*55b0*/  ISETP.GE.AND P5, PT, R103.reuse, UR16, PT ;  /* 0x0000001067007c0c */ /* 0x040fe2000bfa6270 */
[----:B------:R-:W-:Y:S01]  /*55c0*/  IMAD R103, R103, UR4, RZ ;  /* 0x0000000467677c24 */ /* 0x000fe2000f8e02ff */
[----:B------:R-:W-:Y:S01]  /*55d0*/  ULDC UR4, c[0x0][0x238] ;  /* 0x00008e0000047ab9 */ /* 0x000fe20000000800 */
[----:B------:R-:W-:Y:S01]  /*55e0*/  IMAD R111, R111, UR5, RZ ;  /* 0x000000056f6f7c24 */ /* 0x000fe2000f8e02ff */
[----:B------:R-:W-:Y:S01]  /*55f0*/  ISETP.GE.AND P3, PT, R125, UR16, PT ;  /* 0x000000107d007c0c */ /* 0x000fe2000bf66270 */
[----:B------:R-:W-:Y:S01]  /*5600*/  IMAD R101, R101, UR4, RZ ;  /* 0x0000000465657c24 */ /* 0x000fe2000f8e02ff */
[----:B------:R-:W-:Y:S01]  /*5610*/  ULDC UR4, c[0x0][0x238] ;  /* 0x00008e0000047ab9 */ /* 0x000fe20000000800 */
[----:B------:R-:W-:Y:S01]  /*5620*/  IMAD R125, R125, UR7, RZ ;  /* 0x000000077d7d7c24 */ /* 0x000fe2000f8e02ff */
[----:B------:R-:W-:Y:S01]  /*5630*/  PRMT R139, RZ, 0x7610, R139 ;  /* 0x00007610ff8b7816 */ /* 0x000fe2000000008b */
[----:B-1----:R-:W-:Y:S01]  /*5640*/  IMAD.WIDE R142, R111, 0x2, R132 ;  /* 0x000000026f8e7825 */ /* 0x002fe200078e0284 */
[----:B------:R-:W-:-:S03]  /*5650*/  ULDC UR5, c[0x0][0x238] ;  /* 0x00008e0000057ab9 */ /* 0x000fc60000000800 */
[--C-:B0-----:R-:W-:Y:S01]  /*5660*/  IMAD.WIDE R134, R101, 0x2, R132.reuse ;  /* 0x0000000265867825 */ /* 0x101fe200078e0284 */
[C---:B------:R-:W-:Y:S01]  /*5670*/  LOP3.LUT R101, R0.reuse, 0x18, RZ, 0xfc, !PT ;  /* 0x0000001800657812 */ /* 0x040fe200078efcff */
[----:B------:R-:W5:Y:S02]  /*5680*/  @!P4 LDG.E.U16 R144, desc[UR14][R142.64] ;  /* 0x0000000e8e90c981 */ /* 0x000f64000c1e1500 */
[--C-:B------:R-:W-:Y:S01]  /*5690*/  IMAD.WIDE R136, R125, 0x2, R132.reuse ;  /* 0x000000027d887825 */ /* 0x100fe200078e0284 */
[C---:B------:R-:W-:Y:S01]  /*56a0*/  LOP3.LUT R125, R0.reuse, 0x12, RZ, 0xfc, !PT ;  /* 0x00000012007d7812 */ /* 0x040fe200078efcff */
[----:B------:R-:W3:Y:S01]  /*56b0*/  @!P0 LDG.E.U16 R109, desc[UR14][R134.64] ;  /* 0x0000000e866d8981 */ /* 0x000ee2000c1e1500 */
[C---:B------:R-:W-:Y:S02]  /*56c0*/  LOP3.LUT R111, R0.reuse, 0x14, RZ, 0xfc, !PT ;  /* 0x00000014006f7812 */ /* 0x040fe400078efcff */
[----:B------:R-:W-:Y:S01]  /*56d0*/  ISETP.GE.AND P4, PT, R101, UR16, PT ;  /* 0x0000001065007c0c */ /* 0x000fe2000bf86270 */
[--C-:B------:R-:W-:Y:S01]  /*56e0*/  IMAD.WIDE R176, R103, 0x2, R132.reuse ;  /* 0x0000000267b07825 */ /* 0x100fe200078e0284 */
[C---:B------:R-:W-:Y:S01]  /*56f0*/  LOP3.LUT R101, R0.reuse, 0x14, RZ, 0xfc, !PT ;  /* 0x0000001400657812 */ /* 0x040fe200078efcff */
[----:B------:R0:W5:Y:S01]  /*5700*/  @!P3 LDG.E.U16 R107, desc[UR14][R136.64] ;  /* 0x0000000e886bb981 */ /* 0x000162000c1e1500 */
[----:B------:R-:W-:Y:S01]  /*5710*/  ISETP.GE.AND P2, PT, R111, UR16, PT ;  /* 0x000000106f007c0c */ /* 0x000fe2000bf46270 */
[----:B------:R-:W-:Y:S01]  /*5720*/  IMAD R125, R125, UR4, RZ ;  /* 0x000000047d7d7c24 */ /* 0x000fe2000f8e02ff */
[----:B------:R-:W-:Y:S01]  /*5730*/  ULDC UR4, c[0x0][0x238] ;  /* 0x00008e0000047ab9 */ /* 0x000fe20000000800 */
[C---:B------:R-:W-:Y:S01]  /*5740*/  LOP3.LUT R111, R0.reuse, 0x18, RZ, 0xfc, !PT ;  /* 0x00000018006f7812 */ /* 0x040fe200078efcff */
[----:B------:R-:W-:Y:S01]  /*5750*/  IMAD R101, R101, UR4, RZ ;  /* 0x0000000465657c24 */ /* 0x000fe2000f8e02ff */
[C---:B------:R-:W-:Y:S01]  /*5760*/  LOP3.LUT R103, R0.reuse, 0x16, RZ, 0xfc, !PT ;  /* 0x0000001600677812 */ /* 0x040fe200078efcff */
[----:B------:R-:W-:Y:S01]  /*5770*/  ULDC UR4, c[0x0][0x238] ;  /* 0x00008e0000047ab9 */ /* 0x000fe20000000800 */
[----:B------:R1:W5:Y:S01]  /*5780*/  @!P5 LDG.E.U16 R139, desc[UR14][R176.64] ;  /* 0x0000000eb08bd981 */ /* 0x000362000c1e1500 */
[----:B------:R-:W-:Y:S01]  /*5790*/  IMAD R111, R111, UR4, RZ ;  /* 0x000000046f6f7c24 */ /* 0x000fe2000f8e02ff */
[----:B------:R-:W-:Y:S01]  /*57a0*/  ISETP.GE.AND P3, PT, R103, UR16, PT ;  /* 0x0000001067007c0c */ /* 0x000fe2000bf66270 */
[--C-:B0-----:R-:W-:Y:S01]  /*57b0*/  IMAD.WIDE R136, R125, 0x2, R132.reuse ;  /* 0x000000027d887825 */ /* 0x101fe200078e0284 */
[C---:B------:R-:W-:Y:S01]  /*57c0*/  LOP3.LUT R125, R0.reuse, 0x16, RZ, 0xfc, !PT ;  /* 0x00000016007d7812 */ /* 0x040fe200078efcff */
[----:B------:R-:W-:Y:S01]  /*57d0*/  ULDC UR4, c[0x0][0x238] ;  /* 0x00008e0000047ab9 */ /* 0x000fe20000000800 */
[C---:B------:R-:W-:Y:S01]  /*57e0*/  LOP3.LUT R103, R0.reuse, 0x1a, RZ, 0xfc, !PT ;  /* 0x0000001a00677812 */ /* 0x040fe200078efcff */
[----:B------:R-:W-:Y:S01]  /*57f0*/  IMAD.WIDE R134, R101, 0x2, R132 ;  /* 0x0000000265867825 */ /* 0x000fe200078e0284 */
[----:B------:R-:W-:Y:S01]  /*5800*/  PRMT R143, RZ, 0x7610, R143 ;  /* 0x00007610ff8f7816 */ /* 0x000fe2000000008f */
[----:B------:R0:W5:Y:S02]  /*5810*/  @!P1 LDG.E.U16 R95, desc[UR14][R136.64] ;  /* 0x0000000e885f9981 */ /* 0x000164000c1e1500 */
[----:B-1----:R-:W-:Y:S01]  /*5820*/  IMAD.WIDE R176, R111, 0x2, R132 ;  /* 0x000000026fb07825 */ /* 0x002fe200078e0284 */
[----:B------:R-:W-:-:S02]  /*5830*/  LOP3.LUT R111, R0, 0x1a, RZ, 0xfc, !PT ;  /* 0x0000001a006f7812 */ /* 0x000fc400078efcff */
[----:B------:R-:W-:Y:S01]  /*5840*/  ISETP.GE.AND P0, PT, R103, UR16, PT ;  /* 0x0000001067007c0c */ /* 0x000fe2000bf06270 */
[----:B------:R-:W-:Y:S01]  /*5850*/  IMAD R125, R125, UR5, RZ ;  /* 0x000000057d7d7c24 */ /* 0x000fe2000f8e02ff */
[C---:B------:R-:W-:Y:S01]  /*5860*/  LOP3.LUT R101, R0.reuse, 0x1c, RZ, 0xfc, !PT ;  /* 0x0000001c00657812 */ /* 0x040fe200078efcff */
[----:B------:R-:W-:Y:S01]  /*5870*/  ULDC UR5, c[0x0][0x238] ;  /* 0x00008e0000057ab9 */ /* 0x000fe20000000800 */
[C---:B------:R-:W-:Y:S01]  /*5880*/  LOP3.LUT R103, R0.reuse, 0x1c, RZ, 0xfc, !PT ;  /* 0x0000001c00677812 */ /* 0x040fe200078efcff */
[----:B0-----:R-:W-:Y:S01]  /*5890*/  IMAD.WIDE R136, R125, 0x2, R132 ;  /* 0x000000027d887825 */ /* 0x001fe200078e0284 */
[----:B------:R-:W-:Y:S01]  /*58a0*/  PRMT R138, RZ, 0x7610, R138 ;  /* 0x00007610ff8a7816 */ /* 0x000fe2000000008a */
[----:B------:R0:W5:Y:S01]  /*58b0*/  @!P2 LDG.E.U16 R143, desc[UR14][R134.64] ;  /* 0x0000000e868fa981 */ /* 0x000162000c1e1500 */
[----:B------:R-:W-:Y:S01]  /*58c0*/  ISETP.GE.AND P1, PT, R101, UR16, PT ;  /* 0x0000001065007c0c */ /* 0x000fe2000bf26270 */
[----:B------:R-:W-:Y:S01]  /*58d0*/  IMAD R111, R111, UR5, RZ ;  /* 0x000000056f6f7c24 */ /* 0x000fe2000f8e02ff */
[C---:B------:R-:W-:Y:S01]  /*58e0*/  LOP3.LUT R101, R0.reuse, 0x3e, RZ, 0xfc, !PT ;  /* 0x0000003e00657812 */ /* 0x040fe200078efcff */
[----:B------:R-:W-:Y:S01]  /*58f0*/  IMAD R103, R103, UR4, RZ ;  /* 0x0000000467677c24 */ /* 0x000fe2000f8e02ff */
[----:B------:R1:W5:Y:S01]  /*5900*/  @!P3 LDG.E.U16 R138, desc[UR14][R136.64] ;  /* 0x0000000e888ab981 */ /* 0x000362000c1e1500 */
[----:B------:R-:W-:Y:S01]  /*5910*/  PRMT R142, RZ, 0x7610, R142 ;  /* 0x00007610ff8e7816 */ /* 0x000fe2000000008e */
[----:B------:R-:W-:Y:S01]  /*5920*/  ULDC UR4, c[0x0][0x238] ;  /* 0x00008e0000047ab9 */ /* 0x000fe20000000800 */
[----:B------:R-:W-:Y:S01]  /*5930*/  ISETP.GE.AND P3, PT, R101, UR16, PT ;  /* 0x0000001065007c0c */ /* 0x000fe2000bf66270 */
[----:B------:R-:W-:Y:S01]  /*5940*/  ULDC UR5, c[0x0][0x238] ;  /* 0x00008e0000057ab9 */ /* 0x000fe20000000800 */
[--C-:B0-----:R-:W-:Y:S01]  /*5950*/  IMAD.WIDE R134, R111, 0x2, R132.reuse ;  /* 0x000000026f867825 */ /* 0x101fe200078e0284 */
[----:B------:R-:W4:Y:S03]  /*5960*/  @!P4 LDG.E.U16 R113, desc[UR14][R176.64] ;  /* 0x0000000eb071c981 */ /* 0x000f26000c1e1500 */
[----:B-1----:R-:W-:Y:S01]  /*5970*/  IMAD.WIDE R136, R103, 0x2, R132 ;  /* 0x0000000267887825 */ /* 0x002fe200078e0284 */
[C---:B------:R-:W-:Y:S01]  /*5980*/  LOP3.LUT R103, R0.reuse, 0x3c, RZ, 0xfc, !PT ;  /* 0x0000003c00677812 */ /* 0x040fe200078efcff */
[----:B------:R0:W5:Y:S03]  /*5990*/  @!P0 LDG.E.U16 R115, desc[UR14][R134.64] ;  /* 0x0000000e86738981 */ /* 0x000166000c1e1500 */
[----:B------:R-:W-:Y:S01]  /*59a0*/  ISETP.GE.AND P2, PT, R103, UR16, PT ;  /* 0x0000001067007c0c */ /* 0x000fe2000bf46270 */
[----:B------:R-:W5:Y:S01]  /*59b0*/  @!P1 LDG.E.U16 R142, desc[UR14][R136.64] ;  /* 0x0000000e888e9981 */ /* 0x000f62000c1e1500 */
[----:B------:R-:W-:-:S02]  /*59c0*/  LOP3.LUT R111, R0, 0x20, RZ, 0xfc, !PT ;  /* 0x00000020006f7812 */ /* 0x000fc400078efcff */
[C---:B------:R-:W-:Y:S01]  /*59d0*/  LOP3.LUT R125, R0.reuse, 0x28, RZ, 0xfc, !PT ;  /* 0x00000028007d7812 */ /* 0x040fe200078efcff */
[----:B------:R-:W5:Y:S01]  /*59e0*/  LDL R177, [R1+0x28] ;  /* 0x0000280001b17983 */ /* 0x000f620000100800 */
[----:B0-----:R-:W-:Y:S01]  /*59f0*/  IMAD R134, R101, UR17, RZ ;  /* 0x0000001165867c24 */ /* 0x001fe2000f8e02ff */
[----:B------:R-:W-:-:S03]  /*5a00*/  LOP3.LUT R101, R0, 0x20, RZ, 0xfc, !PT ;  /* 0x0000002000657812 */ /* 0x000fc600078efcff */
[----:B------:R-:W-:Y:S01]  /*5a10*/  IMAD.WIDE R134, R134, 0x2, R132 ;  /* 0x0000000286867825 */ /* 0x000fe200078e0284 */
[----:B------:R-:W-:-:S03]  /*5a20*/  ISETP.GE.AND P0, PT, R101, UR16, PT ;  /* 0x0000001065007c0c */ /* 0x000fc6000bf06270 */
[----:B------:R-:W-:Y:S01]  /*5a30*/  IMAD R101, R103, UR17, RZ ;  /* 0x0000001167657c24 */ /* 0x000fe2000f8e02ff */
[----:B------:R0:W5:Y:S01]  /*5a40*/  @!P3 LDG.E.U16 R129, desc[UR14][R134.64] ;  /* 0x0000000e8681b981 */ /* 0x000162000c1e1500 */
[----:B------:R-:W-:Y:S01]  /*5a50*/  LOP3.LUT R103, R0, 0x28, RZ, 0xfc, !PT ;  /* 0x0000002800677812 */ /* 0x000fe200078efcff */
[----:B------:R-:W-:Y:S01]  /*5a60*/  IMAD R111, R111, UR4, RZ ;  /* 0x000000046f6f7c24 */ /* 0x000fe2000f8e02ff */
[----:B------:R-:W-:Y:S01]  /*5a70*/  ULDC UR4, c[0x0][0x238] ;  /* 0x00008e0000047ab9 */ /* 0x000fe20000000800 */
[----:B0-----:R-:W-:Y:S01]  /*5a80*/  IMAD.WIDE R134, R101, 0x2, R132 ;  /* 0x0000000265867825 */ /* 0x001fe200078e0284 */
[----:B------:R-:W-:-:S04]  /*5a90*/  ISETP.GE.AND P1, PT, R103, UR16, PT ;  /* 0x0000001067007c0c */ /* 0x000fc8000bf26270 */
[----:B------:R0:W5:Y:S01]  /*5aa0*/  @!P2 LDG.E.U16 R141, desc[UR14][R134.64] ;  /* 0x0000000e868da981 */ /* 0x000162000c1e1500 */
[C---:B------:R-:W-:Y:S01]  /*5ab0*/  LOP3.LUT R101, R0.reuse, 0x30, RZ, 0xfc, !PT ;  /* 0x0000003000657812 */ /* 0x040fe200078efcff */
[----:B------:R-:W-:Y:S01]  /*5ac0*/  IMAD R125, R125, UR5, RZ ;  /* 0x000000057d7d7c24 */ /* 0x000fe2000f8e02ff */
[----:B------:R-:W-:Y:S01]  /*5ad0*/  ULDC UR5, c[0x0][0x238] ;  /* 0x00008e0000057ab9 */ /* 0x000fe20000000800 */
[----:B0-----:R-:W-:Y:S01]  /*5ae0*/  IMAD.WIDE R134, R111, 0x2, R132 ;  /* 0x000000026f867825 */ /* 0x001fe200078e0284 */
[----:B------:R-:W-:-:S04]  /*5af0*/  LOP3.LUT R111, R0, 0x30, RZ, 0xfc, !PT ;  /* 0x00000030006f7812 */ /* 0x000fc800078efcff */
[----:B------:R0:W5:Y:S01]  /*5b00*/  @!P0 LDG.E.U16 R173, desc[UR14][R134.64] ;  /* 0x0000000e86ad8981 */ /* 0x000162000c1e1500 */
[----:B------:R-:W-:Y:S01]  /*5b10*/  ISETP.GE.AND P0, PT, R101, UR16, PT ;  /* 0x0000001065007c0c */ /* 0x000fe2000bf06270 */
[----:B------:R-:W-:Y:S02]  /*5b20*/  IMAD R111, R111, UR4, RZ ;  /* 0x000000046f6f7c24 */ /* 0x000fe4000f8e02ff */
[----:B0-----:R-:W-:Y:S01]  /*5b30*/  IMAD.WIDE R134, R125, 0x2, R132 ;  /* 0x000000027d867825 */ /* 0x001fe200078e0284 */
[----:B------:R-:W-:Y:S01]  /*5b40*/  LOP3.LUT R101, R0, 0x1e, RZ, 0xfc, !PT ;  /* 0x0000001e00657812 */ /* 0x000fe200078efcff */
[----:B------:R-:W-:-:S03]  /*5b50*/  ULDC UR4, c[0x0][0x238] ;  /* 0x00008e0000047ab9 */ /* 0x000fc60000000800 */
[----:B------:R0:W5:Y:S01]  /*5b60*/  @!P1 LDG.E.U16 R169, desc[UR14][R134.64] ;  /* 0x0000000e86a99981 */ /* 0x000162000c1e1500 */
[----:B------:R-:W-:Y:S01]  /*5b70*/  LOP3.LUT R125, R0, 0x1e, RZ, 0xfc, !PT ;  /* 0x0000001e007d7812 */ /* 0x000fe200078efcff */
[----:B0-----:R-:W-:-:S05]  /*5b80*/  IMAD.WIDE R134, R111, 0x2, R132 ;  /* 0x000000026f867825 */ /* 0x001fca00078e0284 */
[----:B------:R0:W5:Y:S01]  /*5b90*/  @!P0 LDG.E.U16 R167, desc[UR14][R134.64] ;  /* 0x0000000e86a78981 */ /* 0x000162000c1e1500 */
[----:B------:R-:W-:Y:S01]  /*5ba0*/  ISETP.GE.AND P0, PT, R101, UR16, PT ;  /* 0x0000001065007c0c */ /* 0x000fe2000bf06270 */
[----:B------:R-:W-:Y:S01]  /*5bb0*/  IMAD R125, R125, UR5, RZ ;  /* 0x000000057d7d7c24 */ /* 0x000fe2000f8e02ff */
[C---:B------:R-:W-:Y:S01]  /*5bc0*/  LOP3.LUT R101, R0.reuse, 0x38, RZ, 0xfc, !PT ;  /* 0x0000003800657812 */ /* 0x040fe200078efcff */
[----:B------:R-:W-:Y:S01]  /*5bd0*/  ULDC UR5, c[0x0][0x238] ;  /* 0x00008e0000057ab9 */ /* 0x000fe20000000800 */
[----:B------:R-:W-:Y:S02]  /*5be0*/  PRMT R137, RZ, 0x7610, R137 ;  /* 0x00007610ff897816 */ /* 0x000fe40000000089 */
[C---:B------:R-:W-:Y:S02]  /*5bf0*/  LOP3.LUT R111, R0.reuse, 0x38, RZ, 0xfc, !PT ;  /* 0x00000038006f7812 */ /* 0x040fe400078efcff */
[----:B------:R-:W-:Y:S01]  /*5c00*/  ISETP.GE.AND P1, PT, R101, UR16, PT ;  /* 0x0000001065007c0c */ /* 0x000fe2000bf26270 */
[----:B0-----:R-:W-:Y:S01]  /*5c10*/  IMAD.WIDE R134, R125, 0x2, R132 ;  /* 0x000000027d867825 */ /* 0x001fe200078e0284 */
[----:B------:R-:W-:-:S02]  /*5c20*/  LOP3.LUT R101, R0, 0x22, RZ, 0xfc, !PT ;  /* 0x0000002200657812 */ /* 0x000fc400078efcff */
[C---:B------:R-:W-:Y:S01]  /*5c30*/  LOP3.LUT R125, R0.reuse, 0x22, RZ, 0xfc, !PT ;  /* 0x00000022007d7812 */ /* 0x040fe200078efcff */
[----:B------:R-:W-:Y:S01]  /*5c40*/  IMAD R111, R111, UR4, RZ ;  /* 0x000000046f6f7c24 */ /* 0x000fe2000f8e02ff */
[----:B------:R0:W5:Y:S01]  /*5c50*/  @!P0 LDG.E.U16 R137, desc[UR14][R134.64] ;  /* 0x0000000e86898981 */ /* 0x000162000c1e1500 */
[----:B------:R-:W-:Y:S01]  /*5c60*/  ISETP.GE.AND P0, PT, R101, UR16, PT ;  /* 0x0000001065007c0c */ /* 0x000fe2000bf06270 */
[----:B------:R-:W-:Y:S01]  /*5c70*/  ULDC UR4, c[0x0][0x238] ;  /* 0x00008e0000047ab9 */ /* 0x000fe20000000800 */
[C---:B------:R-:W-:Y:S01]  /*5c80*/  LOP3.LUT R101, R0.reuse, 0x24, RZ, 0xfc, !PT ;  /* 0x0000002400657812 */ /* 0x040fe200078efcff */
[----:B------:R-:W-:Y:S01]  /*5c90*/  IMAD R125, R125, UR5, RZ ;  /* 0x000000057d7d7c24 */ /* 0x000fe2000f8e02ff */
[----:B------:R-:W-:Y:S01]  /*5ca0*/  ULDC UR5, c[0x0][0x238] ;  /* 0x00008e0000057ab9 */ /* 0x000fe20000000800 */
[----:B0-----:R-:W-:Y:S01]  /*5cb0*/  IMAD.WIDE R134, R111, 0x2, R132 ;  /* 0x000000026f867825 */ /* 0x001fe200078e0284 */
[----:B------:R-:W-:-:S04]  /*5cc0*/  LOP3.LUT R111, R0, 0x24, RZ, 0xfc, !PT ;  /* 0x00000024006f7812 */ /* 0x000fc800078efcff */
[----:B------:R0:W5:Y:S01]  /*5cd0*/  @!P1 LDG.E.U16 R171, desc[UR14][R134.64] ;  /* 0x0000000e86ab9981 */ /* 0x000162000c1e1500 */
[----:B------:R-:W-:Y:S02]  /*5ce0*/  ISETP.GE.AND P1, PT, R101, UR16, PT ;  /* 0x0000001065007c0c */ /* 0x000fe4000bf26270 */
[C---:B------:R-:W-:Y:S01]  /*5cf0*/  LOP3.LUT R101, R0.reuse, 0x26, RZ, 0xfc, !PT ;  /* 0x0000002600657812 */ /* 0x040fe200078efcff */
[----:B------:R-:W-:Y:S01]  /*5d00*/  IMAD R111, R111, UR4, RZ ;  /* 0x000000046f6f7c24 */ /* 0x000fe2000f8e02ff */
[----:B------:R-:W-:Y:S01]  /*5d10*/  PRMT R136, RZ, 0x7610, R136 ;  /* 0x00007610ff887816 */ /* 0x000fe20000000088 */
[----:B------:R-:W-:Y:S01]  /*5d20*/  ULDC UR4, c[0x0][0x238] ;  /* 0x00008e0000047ab9 */ /* 0x000fe20000000800 */
[----:B0-----:R-:W-:Y:S01]  /*5d30*/  IMAD.WIDE R134, R125, 0x2, R132 ;  /* 0x000000027d867825 */ /* 0x001fe200078e0284 */
[----:B------:R-:W-:-:S04]  /*5d40*/  LOP3.LUT R125, R0, 0x26, RZ, 0xfc, !PT ;  /* 0x00000026007d7812 */ /* 0x000fc800078efcff */
[----:B------:R0:W5:Y:S01]  /*5d50*/  @!P0 LDG.E.U16 R159, desc[UR14][R134.64] ;  /* 0x0000000e869f8981 */ /* 0x000162000c1e1500 */
[----:B------:R-:W-:Y:S01]  /*5d60*/  ISETP.GE.AND P0, PT, R101, UR16, PT ;  /* 0x0000001065007c0c */ /* 0x000fe2000bf06270 */
[----:B------:R-:W-:Y:S01]  /*5d70*/  IMAD R125, R125, UR5, RZ ;  /* 0x000000057d7d7c24 */ /* 0x000fe2000f8e02ff */
[C---:B------:R-:W-:Y:S01]  /*5d80*/  LOP3.LUT R101, R0.reuse, 0x2a, RZ, 0xfc, !PT ;  /* 0x0000002a00657812 */ /* 0x040fe200078efcff */
[----:B------:R-:W-:Y:S01]  /*5d90*/  ULDC UR5, c[0x0][0x238] ;  /* 0x00008e0000057ab9 */ /* 0x000fe20000000800 */
[----:B0-----:R-:W-:Y:S01]  /*5da0*/  IMAD.WIDE R134, R111, 0x2, R132 ;  /* 0x000000026f867825 */ /* 0x001fe200078e0284 */
[----:B------:R-:W-:-:S04]  /*5db0*/  LOP3.LUT R111, R0, 0x2a, RZ, 0xfc, !PT ;  /* 0x0000002a006f7812 */ /* 0x000fc800078efcff */
[----:B------:R0:W5:Y:S01]  /*5dc0*/  @!P1 LDG.E.U16 R149, desc[UR14][R134.64] ;  /* 0x0000000e86959981 */ /* 0x000162000c1e1500 */
[----:B------:R-:W-:Y:S02]  /*5dd0*/  ISETP.GE.AND P1, PT, R101, UR16, PT ;  /* 0x0000001065007c0c */ /* 0x000fe4000bf26270 */
[C---:B------:R-:W-:Y:S01]  /*5de0*/  LOP3.LUT R101, R0.reuse, 0x32, RZ, 0xfc, !PT ;  /* 0x0000003200657812 */ /* 0x040fe200078efcff */
[----:B------:R-:W-:Y:S01]  /*5df0*/  IMAD R111, R111, UR4, RZ ;  /* 0x000000046f6f7c24 */ /* 0x000fe2000f8e02ff */
        /* <DEDUP_REMOVED lines=20> */
[----:B------:R-:W-:Y:S01]  /*5f40*/  LOP3.LUT R101, R0, 0x2e, RZ, 0xfc, !PT ;  /* 0x0000002e00657812 */ /* 0x000fe200078efcff */
[----:B0-----:R-:W-:-:S05]  /*5f50*/  IMAD.WIDE R134, R111, 0x2, R132 ;  /* 0x000000026f867825 */ /* 0x001fca00078e0284 */
[----:B------:R0:W5:Y:S01]  /*5f60*/  @!P1 LDG.E.U16 R161, desc[UR14][R134.64] ;  /* 0x0000000e86a19981 */ /* 0x000162000c1e1500 */
[----:B------:R-:W-:Y:S02]  /*5f70*/  ISETP.GE.AND P1, PT, R101, UR16, PT ;  /* 0x0000001065007c0c */ /* 0x000fe4000bf26270 */
[C---:B------:R-:W-:Y:S01]  /*5f80*/  LOP3.LUT R101, R0.reuse, 0x34, RZ, 0xfc, !PT ;  /* 0x0000003400657812 */ /* 0x040fe200078efcff */
[----:B0-----:R-:W-:Y:S01]  /*5f90*/  IMAD.WIDE R134, R125, 0x2, R132 ;  /* 0x000000027d867825 */ /* 0x001fe200078e0284 */
[----:B------:R-:W-:-:S04]  /*5fa0*/  LOP3.LUT R111, R0, 0x2e, RZ, 0xfc, !PT ;  /* 0x0000002e006f7812 */ /* 0x000fc800078efcff */
[----:B------:R0:W5:Y:S01]  /*5fb0*/  @!P0 LDG.E.U16 R153, desc[UR14][R134.64] ;  /* 0x0000000e86998981 */ /* 0x000162000c1e1500 */
[----:B------:R-:W-:Y:S02]  /*5fc0*/  ISETP.GE.AND P0, PT, R101, UR16, PT ;  /* 0x0000001065007c0c */ /* 0x000fe4000bf06270 */
[----:B------:R-:W-:Y:S02]  /*5fd0*/  LOP3.LUT R101, R0, 0x36, RZ, 0xfc, !PT ;  /* 0x0000003600657812 */ /* 0x000fe400078efcff */
[----:B------:R-:W5:Y:S01]  /*5fe0*/  LDL.LU R0, [R1+0x38] ;  /* 0x0000380001007983 */ /* 0x000f620000300800 */
[----:B------:R-:W-:Y:S01]  /*5ff0*/  IMAD R111, R111, UR4, RZ ;  /* 0x000000046f6f7c24 */ /* 0x000fe2000f8e02ff */
[----:B------:R-:W-:Y:S01]  /*6000*/  PRMT R131, RZ, 0x7610, R131 ;  /* 0x00007610ff837816 */ /* 0x000fe20000000083 */
[----:B------:R-:W-:Y:S02]  /*6010*/  ULDC UR4, c[0x0][0x238] ;  /* 0x00008e0000047ab9 */ /* 0x000fe40000000800 */
[----:B0-----:R-:W-:-:S02]  /*6020*/  IMAD.WIDE R134, R111, 0x2, R132 ;  /* 0x000000026f867825 */ /* 0x001fc400078e0284 */
[----:B------:R-:W0:Y:S01]  /*6030*/  S2R R111, SR_TID.X ;  /* 0x00000000006f7919 */ /* 0x000e220000002100 */
[----:B------:R-:W1:Y:S01]  /*6040*/  S2R R176, SR_TID.X ;  /* 0x0000000000b07919 */ /* 0x000e620000002100 */
[----:B------:R-:W-:Y:S01]  /*6050*/  PRMT R155, RZ, 0x7610, R155 ;  /* 0x00007610ff9b7816 */ /* 0x000fe2000000009b */
[----:B------:R2:W5:Y:S01]  /*6060*/  @!P1 LDG.E.U16 R131, desc[UR14][R134.64] ;  /* 0x0000000e86839981 */ /* 0x000562000c1e1500 */
[----:B------:R-:W-:Y:S02]  /*6070*/  ISETP.GE.AND P1, PT, R101, UR16, PT ;  /* 0x0000001065007c0c */ /* 0x000fe4000bf26270 */
[--C-:B0-----:R-:W-:Y:S02]  /*6080*/  SHF.R.U32.HI R125, RZ, 0x6, R111.reuse ;  /* 0x00000006ff7d7819 */ /* 0x101fe4000001166f */
[----:B------:R-:W-:Y:S02]  /*6090*/  SHF.R.U32.HI R111, RZ, 0x6, R111 ;  /* 0x00000006ff6f7819 */ /* 0x000fe4000001166f */
[----:B------:R-:W-:-:S02]  /*60a0*/  SGXT.U32 R125, R125, 0x1 ;  /* 0x000000017d7d781a */ /* 0x000fc40000000000 */
[----:B------:R-:W-:Y:S02]  /*60b0*/  SGXT.U32 R111, R111, 0x1 ;  /* 0x000000016f6f781a */ /* 0x000fe40000000000 */
[----:B------:R-:W-:Y:S02]  /*60c0*/  LOP3.LUT R125, R125, 0x34, RZ, 0xfc, !PT ;  /* 0x000000347d7d7812 */ /* 0x000fe400078efcff */
[----:B------:R-:W-:-:S03]  /*60d0*/  LOP3.LUT R111, R111, 0x36, RZ, 0xfc, !PT ;  /* 0x000000366f6f7812 */ /* 0x000fc600078efcff */
[----:B------:R-:W-:Y:S01]  /*60e0*/  IMAD R125, R125, UR4, RZ ;  /* 0x000000047d7d7c24 */ /* 0x000fe2000f8e02ff */
[----:B------:R-:W-:-:S03]  /*60f0*/  ULDC UR4, c[0x0][0x238] ;  /* 0x00008e0000047ab9 */ /* 0x000fc60000000800 */
[----:B--2---:R-:W-:Y:S01]  /*6100*/  IMAD.WIDE R134, R125, 0x2, R132 ;  /* 0x000000027d867825 */ /* 0x004fe200078e0284 */
[----:B------:R-:W-:-:S03]  /*6110*/  PRMT R147, RZ, 0x7610, R147 ;  /* 0x00007610ff937816 */ /* 0x000fc60000000093 */
[----:B------:R-:W-:Y:S01]  /*6120*/  IMAD R111, R111, UR4, RZ ;  /* 0x000000046f6f7c24 */ /* 0x000fe2000f8e02ff */
[----:B------:R0:W2:Y:S03]  /*6130*/  @!P0 LDG.E.U16 R155, desc[UR14][R134.64] ;  /* 0x0000000e869b8981 */ /* 0x0000a6000c1e1500 */
[----:B0-----:R-:W-:-:S05]  /*6140*/  IMAD.WIDE R134, R111, 0x2, R132 ;  /* 0x000000026f867825 */ /* 0x001fca00078e0284 */
[----:B------:R0:W2:Y:S01]  /*6150*/  @!P1 LDG.E.U16 R147, desc[UR14][R134.64] ;  /* 0x0000000e86939981 */ /* 0x0000a2000c1e1500 */
[----:B-1----:R-:W-:-:S04]  /*6160*/  LOP3.LUT R111, R176, 0x3f, RZ, 0xc0, !PT ;  /* 0x0000003fb06f7812 */ /* 0x002fc800078ec0ff */
[----:B------:R-:W-:Y:S02]  /*6170*/  ISETP.GE.AND P0, PT, R111, UR16, PT ;  /* 0x000000106f007c0c */ /* 0x000fe4000bf06270 */
[CC--:B------:R-:W-:Y:S02]  /*6180*/  IADD3 RZ, P1, R20.reuse, R3.reuse, RZ ;  /* 0x0000000314ff7210 */ /* 0x0c0fe40007f3e0ff */
[----:B------:R-:W-:Y:S01]  /*6190*/  PRMT R103, RZ, 0x7610, R103 ;  /* 0x00007610ff677816 */ /* 0x000fe20000000067 */
[----:B0-----:R-:W-:Y:S02]  /*61a0*/  IMAD.IADD R134, R20, 0x1, R3 ;  /* 0x0000000114867824 */ /* 0x001fe400078e0203 */
[----:B------:R-:W-:Y:S01]  /*61b0*/  IMAD.X R135, R218, 0x1, R2, P1 ;  /* 0x00000001da877824 */ /* 0x000fe200008e0602 */
[----:B------:R-:W-:Y:S01]  /*61c0*/  BAR.SYNC.DEFER_BLOCKING 0x0 ;  /* 0x0000000000007b1d */ /* 0x000fe20000010000 */
[----:B------:R-:W-:Y:S02]  /*61d0*/  IADD3 RZ, P1, R19, R3, RZ ;  /* 0x0000000313ff7210 */ /* 0x000fe40007f3e0ff */
[----:B------:R-:W-:-:S02]  /*61e0*/  PRMT R127, RZ, 0x7610, R127 ;  /* 0x00007610ff7f7816 */ /* 0x000fc4000000007f */
[----:B------:R-:W-:Y:S02]  /*61f0*/  PRMT R123, RZ, 0x7610, R123 ;  /* 0x00007610ff7b7816 */ /* 0x000fe4000000007b */
[----:B------:R-:W-:Y:S01]  /*6200*/  PRMT R105, RZ, 0x7610, R105 ;  /* 0x00007610ff697816 */ /* 0x000fe20000000069 */
[----:B------:R0:W2:Y:S02]  /*6210*/  @!P0 LDG.E.U16 R103, desc[UR14][R134.64] ;  /* 0x0000000e86678981 */ /* 0x0000a4000c1e1500 */
[----:B0-----:R-:W-:Y:S02]  /*6220*/  IMAD.IADD R134, R19, 0x1, R3 ;  /* 0x0000000113867824 */ /* 0x001fe400078e0203 */
[----:B------:R-:W-:Y:S01]  /*6230*/  IMAD.X R135, R216, 0x1, R2, P1 ;  /* 0x00000001d8877824 */ /* 0x000fe200008e0602 */
[----:B------:R-:W-:-:S04]  /*6240*/  IADD3 RZ, P1, R18, R3, RZ ;  /* 0x0000000312ff7210 */ /* 0x000fc80007f3e0ff */
[----:B------:R0:W2:Y:S02]  /*6250*/  @!P0 LDG.E.U16 R127, desc[UR14][R134.64] ;  /* 0x0000000e867f8981 */ /* 0x0000a4000c1e1500 */
[----:B0-----:R-:W-:Y:S02]  /*6260*/  IMAD.IADD R134, R18, 0x1, R3 ;  /* 0x0000000112867824 */ /* 0x001fe400078e0203 */
[----:B------:R-:W-:Y:S01]  /*6270*/  IMAD.X R135, R214, 0x1, R2, P1 ;  /* 0x00000001d6877824 */ /* 0x000fe200008e0602 */
[----:B------:R-:W-:-:S04]  /*6280*/  IADD3 RZ, P1, R17, R3, RZ ;  /* 0x0000000311ff7210 */ /* 0x000fc80007f3e0ff */
[----:B------:R0:W2:Y:S01]  /*6290*/  @!P0 LDG.E.U16 R123, desc[UR14][R134.64] ;  /* 0x0000000e867b8981 */ /* 0x0000a2000c1e1500 */
[----:B------:R-:W-:Y:S01]  /*62a0*/  PRMT R101, RZ, 0x7610, R101 ;  /* 0x00007610ff657816 */ /* 0x000fe20000000065 */
        /* <DEDUP_REMOVED lines=9> */
[----:B0-----:R-:W-:Y:S01]  /*6340*/  IMAD.X R135, R208, 0x1, R2, P1 ;  /* 0x00000001d0877824 */ /* 0x001fe200008e0602 */
[----:B------:R-:W-:Y:S01]  /*6350*/  LOP3.LUT P1, RZ, R176, 0x40, RZ, 0xc0, !PT ;  /* 0x00000040b0ff7812 */ /* 0x000fe2000782c0ff */
[----:B------:R-:W-:-:S03]  /*6360*/  IMAD.IADD R134, R15, 0x1, R3 ;  /* 0x000000010f867824 */ /* 0x000fc600078e0203 */
[----:B------:R-:W-:Y:S02]  /*6370*/  SEL R125, RZ, 0x90, !P1 ;  /* 0x00000090ff7d7807 */ /* 0x000fe40004800000 */
[----:B------:R-:W-:Y:S01]  /*6380*/  IADD3 RZ, P1, R14, R3, RZ ;  /* 0x000000030eff7210 */ /* 0x000fe20007f3e0ff */
[----:B------:R0:W2:Y:S01]  /*6390*/  @!P0 LDG.E.U16 R151, desc[UR14][R134.64] ;  /* 0x0000000e86978981 */ /* 0x0000a2000c1e1500 */
[----:B------:R-:W-:Y:S01]  /*63a0*/  IMAD.SHL.U32 R111, R111, 0x2, RZ ;  /* 0x000000026f6f7824 */ /* 0x000fe200078e00ff */
[----:B------:R-:W-:-:S04]  /*63b0*/  PRMT R121, RZ, 0x7610, R121 ;  /* 0x00007610ff797816 */ /* 0x000fc80000000079 */
[----:B------:R-:W-:Y:S01]  /*63c0*/  LOP3.LUT R125, R125, R111, RZ, 0x3c, !PT ;  /* 0x0000006f7d7d7212 */ /* 0x000fe200078e3cff */
[----:B0-----:R-:W-:Y:S02]  /*63d0*/  IMAD.IADD R134, R14, 0x1, R3 ;  /* 0x000000010e867824 */ /* 0x001fe400078e0203 */
[----:B------:R-:W-:Y:S01]  /*63e0*/  IMAD.X R135, R206, 0x1, R2, P1 ;  /* 0x00000001ce877824 */ /* 0x000fe200008e0602 */
[C---:B------:R-:W-:Y:S02]  /*63f0*/  IADD3 RZ, P1, R13.reuse, R3, RZ ;  /* 0x000000030dff7210 */ /* 0x040fe40007f3e0ff */
[----:B------:R-:W-:Y:S02]  /*6400*/  PRMT R111, RZ, 0x7610, R111 ;  /* 0x00007610ff6f7816 */ /* 0x000fe4000000006f */
[----:B------:R0:W2:Y:S04]  /*6410*/  @!P0 LDG.E.U16 R121, desc[UR14][R134.64] ;  /* 0x0000000e86798981 */ /* 0x0000a8000c1e1500 */
[----:B------:R1:W-:Y:S01]  /*6420*/  STS.U16 [R125+UR12+0x4400], R99 ;  /* 0x004400637d007988 */ /* 0x0003e2000800040c */
[----:B0-----:R-:W-:-:S02]  /*6430*/  IMAD.IADD R134, R13, 0x1, R3 ;  /* 0x000000010d867824 */ /* 0x001fc400078e0203 */
[--C-:B------:R-:W-:Y:S01]  /*6440*/  IMAD.X R135, R184, 0x1, R2.reuse, P1 ;  /* 0x00000001b8877824 */ /* 0x100fe200008e0602 */
[CC--:B------:R-:W-:Y:S02]  /*6450*/  IADD3 RZ, P1, R12.reuse, R3.reuse, RZ ;  /* 0x000000030cff7210 */ /* 0x0c0fe40007f3e0ff */
[----:B-1----:R-:W-:Y:S02]  /*6460*/  PRMT R99, RZ, 0x7610, R99 ;  /* 0x00007610ff637816 */ /* 0x002fe40000000063 */
[----:B------:R0:W2:Y:S01]  /*6470*/  @!P0 LDG.E.U16 R111, desc[UR14][R134.64] ;  /* 0x0000000e866f8981 */ /* 0x0000a2000c1e1500 */
[----:B------:R-:W-:Y:S01]  /*6480*/  PRMT R157, RZ, 0x7610, R157 ;  /* 0x00007610ff9d7816 */ /* 0x000fe2000000009d */
        /* <DEDUP_REMOVED lines=8> */
[----:B------:R0:W2:Y:S04]  /*6510*/  @!P0 LDG.E.U16 R157, desc[UR14][R134.64] ;  /* 0x0000000e869d8981 */ /* 0x0000a8000c1e1500 */
[----:B---3--:R1:W-:Y:S01]  /*6520*/  STS.U16 [R125+UR12+0x4800], R109 ;  /* 0x0048006d7d007988 */ /* 0x0083e2000800040c */
[----:B0-----:R-:W-:Y:S02]  /*6530*/  IMAD.IADD R134, R5, 0x1, R3 ;  /* 0x0000000105867824 */ /* 0x001fe400078e0203 */
[----:B------:R-:W-:Y:S01]  /*6540*/  IMAD.X R135, R188, 0x1, R2, P1 ;  /* 0x00000001bc877824 */ /* 0x000fe200008e0602 */
[----:B------:R-:W-:Y:S02]  /*6550*/  IADD3 RZ, P1, R6, R3, RZ ;  /* 0x0000000306ff7210 */ /* 0x000fe40007f3e0ff */
[----:B-1----:R-:W-:-:S02]  /*6560*/  PRMT R109, RZ, 0x7610, R109 ;  /* 0x00007610ff6d7816 */ /* 0x002fc4000000006d */
[----:B------:R0:W3:Y:S04]  /*6570*/  @!P0 LDG.E.U16 R119, desc[UR14][R134.64] ;  /* 0x0000000e86778981 */ /* 0x0000e8000c1e1500 */
[----:B------:R1:W-:Y:S01]  /*6580*/  STS.U16 [R125+UR12+0x4000], R97 ;  /* 0x004000617d007988 */ /* 0x0003e2000800040c */
[----:B0-----:R-:W-:Y:S02]  /*6590*/  IMAD.IADD R134, R6, 0x1, R3 ;  /* 0x0000000106867824 */ /* 0x001fe400078e0203 */
[----:B------:R-:W-:Y:S01]  /*65a0*/  IMAD.X R135, R190, 0x1, R2, P1 ;  /* 0x00000001be877824 */ /* 0x000fe200008e0602 */
[----:B------:R-:W-:Y:S02]  /*65b0*/  IADD3 RZ, P1, R7, R3, RZ ;  /* 0x0000000307ff7210 */ /* 0x000fe40007f3e0ff */
[----:B-1----:R-:W-:-:S02]  /*65c0*/  PRMT R97, RZ, 0x7610, R97 ;  /* 0x00007610ff617816 */ /* 0x002fc40000000061 */
[----:B------:R0:W3:Y:S04]  /*65d0*/  @!P0 LDG.E.U16 R109, desc[UR14][R134.64] ;  /* 0x0000000e866d8981 */ /* 0x0000e8000c1e1500 */
[----:B----4-:R1:W-:Y:S01]  /*65e0*/  STS.U16 [R125+UR12+0x4c00], R113 ;  /* 0x004c00717d007988 */ /* 0x0103e2000800040c */
[----:B0-----:R-:W-:Y:S02]  /*65f0*/  IMAD.IADD R134, R7, 0x1, R3 ;  /* 0x0000000107867824 */ /* 0x001fe400078e0203 */
[----:B------:R-:W-:Y:S01]  /*6600*/  IMAD.X R135, R192, 0x1, R2, P1 ;  /* 0x00000001c0877824 */ /* 0x000fe200008e0602 */
[----:B------:R-:W-:Y:S01]  /*6610*/  IADD3 RZ, P1, R8, R3, RZ ;  /* 0x0000000308ff7210 */ /* 0x000fe20007f3e0ff */
[----:B-----5:R0:W-:Y:S01]  /*6620*/  STS.U16 [R125+UR12+0x5800], R167 ;  /* 0x005800a77d007988 */ /* 0x0201e2000800040c */
[----:B-1----:R-:W-:-:S03]  /*6630*/  LOP3.LUT R113, R125, 0x20, RZ, 0x3c, !PT ;  /* 0x000000207d717812 */ /* 0x002fc600078e3cff */
[----:B------:R1:W4:Y:S01]  /*6640*/  @!P0 LDG.E.U16 R97, desc[UR14][R134.64] ;  /* 0x0000000e86618981 */ /* 0x000322000c1e1500 */
[----:B0-----:R-:W-:-:S03]  /*6650*/  PRMT R167, RZ, 0x7610, R167 ;  /* 0x00007610ffa77816 */ /* 0x001fc600000000a7 */
[----:B------:R-:W-:Y:S01]  /*6660*/  STS.U16 [R125+UR12+0x5000], R173 ;  /* 0x005000ad7d007988 */ /* 0x000fe2000800040c */
[----:B-1----:R-:W-:Y:S02]  /*6670*/  IMAD.IADD R134, R8, 0x1, R3 ;  /* 0x0000000108867824 */ /* 0x002fe400078e0203 */
[----:B------:R-:W-:Y:S01]  /*6680*/  IMAD.X R135, R201, 0x1, R2, P1 ;  /* 0x00000001c9877824 */ /* 0x000fe200008e0602 */
[C---:B------:R-:W-:Y:S01]  /*6690*/  IADD3 RZ, P1, R9.reuse, R3, RZ ;  /* 0x0000000309ff7210 */ /* 0x040fe20007f3e0ff */
[----:B------:R-:W-:Y:S04]  /*66a0*/  STS.U16 [R125+UR12+0x5400], R169 ;  /* 0x005400a97d007988 */ /* 0x000fe8000800040c */
[----:B------:R-:W-:Y:S04]  /*66b0*/  STS.U16 [R125+UR12+0x5c00], R171 ;  /* 0x005c00ab7d007988 */ /* 0x000fe8000800040c */
[----:B------:R0:W-:Y:S04]  /*66c0*/  STS.U16 [R113+UR12+0x4100], R117 ;  /* 0x0041007571007988 */ /* 0x0001e8000800040c */
[----:B------:R1:W5:Y:S01]  /*66d0*/  @!P0 LDG.E.U16 R167, desc[UR14][R134.64] ;  /* 0x0000000e86a78981 */ /* 0x000362000c1e1500 */
[----:B0-----:R-:W-:Y:S01]  /*66e0*/  PRMT R117, RZ, 0x7610, R117 ;  /* 0x00007610ff757816 */ /* 0x001fe20000000075 */
[----:B-1----:R-:W-:-:S02]  /*66f0*/  IMAD.IADD R134, R9, 0x1, R3 ;  /* 0x0000000109867824 */ /* 0x002fc400078e0203 */
[--C-:B------:R-:W-:Y:S01]  /*6700*/  IMAD.X R135, R194, 0x1, R2.reuse, P1 ;  /* 0x00000001c2877824 */ /* 0x100fe200008e0602 */
[CC--:B------:R-:W-:Y:S01]  /*6710*/  IADD3 RZ, P1, R10.reuse, R3.reuse, RZ ;  /* 0x000000030aff7210 */ /* 0x0c0fe20007f3e0ff */
[----:B------:R0:W-:Y:S04]  /*6720*/  STS.U16 [R113+UR12+0x4500], R107 ;  /* 0x0045006b71007988 */ /* 0x0001e8000800040c */
[----:B------:R1:W4:Y:S01]  /*6730*/  @!P0 LDG.E.U16 R117, desc[UR14][R134.64] ;  /* 0x0000000e86758981 */ /* 0x000322000c1e1500 */
[----:B0-----:R-:W-:Y:S01]  /*6740*/  PRMT R107, RZ, 0x7610, R107 ;  /* 0x00007610ff6b7816 */ /* 0x001fe2000000006b */
[----:B-1----:R-:W-:Y:S02]  /*6750*/  IMAD.IADD R134, R10, 0x1, R3 ;  /* 0x000000010a867824 */ /* 0x002fe400078e0203 */
[----:B------:R-:W-:Y:S01]  /*6760*/  IMAD.X R135, R202, 0x1, R2, P1 ;  /* 0x00000001ca877824 */ /* 0x000fe200008e0602 */
[C---:B------:R-:W-:Y:S01]  /*6770*/  IADD3 RZ, P1, R11.reuse, R3, RZ ;  /* 0x000000030bff7210 */ /* 0x040fe20007f3e0ff */
[----:B------:R0:W-:Y:S04]  /*6780*/  STS.U16 [R113+UR12+0x4900], R95 ;  /* 0x0049005f71007988 */ /* 0x0001e8000800040c */
[----:B------:R1:W4:Y:S01]  /*6790*/  @!P0 LDG.E.U16 R107, desc[UR14][R134.64] ;  /* 0x0000000e866b8981 */ /* 0x000322000c1e1500 */
[----:B0-----:R-:W-:Y:S01]  /*67a0*/  PRMT R95, RZ, 0x7610, R95 ;  /* 0x00007610ff5f7816 */ /* 0x001fe2000000005f */
[----:B-1----:R-:W-:-:S02]  /*67b0*/  IMAD.IADD R134, R11, 0x1, R3 ;  /* 0x000000010b867824 */ /* 0x002fc400078e0203 */
[----:B------:R-:W-:-:S05]  /*67c0*/  IMAD.X R135, R196, 0x1, R2, P1 ;  /* 0x00000001c4877824 */ /* 0x000fca00008e0602 */
[----:B------:R0:W4:Y:S04]  /*67d0*/  @!P0 LDG.E.U16 R95, desc[UR14][R134.64] ;  /* 0x0000000e865f8981 */ /* 0x000128000c1e1500 */
[----:B------:R-:W-:Y:S01]  /*67e0*/  STL [R1+0x14c], R0 ;  /* 0x00014c0001007387 */ /* 0x000fe20000100800 */
[----:B0-----:R-:W-:-:S03]  /*67f0*/  IADD3 R134, P1, R0, R3, RZ ;  /* 0x0000000300867210 */ /* 0x001fc60007f3e0ff */
[----:B------:R0:W-:Y:S02]  /*6800*/  STL [R1+0x150], R222 ;  /* 0x000150de01007387 */ /* 0x0001e40000100800 */
[----:B------:R-:W-:Y:S02]  /*6810*/  IMAD.X R135, R222, 0x1, R2, P1 ;  /* 0x00000001de877824 */ /* 0x000fe400008e0602 */
[----:B0-----:R-:W3:Y:S01]  /*6820*/  LDL.LU R222, [R1+0x8] ;  /* 0x0000080001de7983 */ /* 0x001ee20000300800 */
[----:B------:R-:W-:-:S06]  /*6830*/  PRMT R169, RZ, 0x7610, R169 ;  /* 0x00007610ffa97816 */ /* 0x000fcc00000000a9 */
[----:B------:R0:W4:Y:S04]  /*6840*/  @!P0 LDG.E.U16 R169, desc[UR14][R134.64] ;  /* 0x0000000e86a98981 */ /* 0x000128000c1e1500 */
[----:B------:R1:W-:Y:S04]  /*6850*/  STL [R1+0x154], R128 ;  /* 0x0001548001007387 */ /* 0x0003e80000100800 */
[----:B------:R-:W5:Y:S01]  /*6860*/  LDL R171, [R1+0x24] ;  /* 0x0000240001ab7983 */ /* 0x000f620000100800 */
[----:B0-----:R-:W-:-:S03]  /*6870*/  IADD3 R134, P1, R177, R3, RZ ;  /* 0x00000003b1867210 */ /* 0x001fc60007f3e0ff */
[----:B------:R-:W4:Y:S02]  /*6880*/  LDL R0, [R1+0x14] ;  /* 0x0000140001007983 */ /* 0x000f240000100800 */
[----:B------:R-:W-:Y:S02]  /*6890*/  IMAD.X R135, R128, 0x1, R2, P1 ;  /* 0x0000000180877824 */ /* 0x000fe400008e0602 */
[----:B-1----:R-:W5:Y:S04]  /*68a0*/  LDL R128, [R1+0x34] ;  /* 0x0000340001807983 */ /* 0x002f680000100800 */
[----:B------:R0:W-:Y:S02]  /*68b0*/  STS.U16 [R113+UR12+0x5100], R159 ;  /* 0x0051009f71007988 */ /* 0x0001e4000800040c */
[----:B0-----:R-:W-:-:S02]  /*68c0*/  PRMT R159, RZ, 0x7610, R159 ;  /* 0x00007610ff9f7816 */ /* 0x001fc4000000009f */
[----:B------:R0:W-:Y:S04]  /*68d0*/  STS.U16 [R113+UR12+0x5500], R165 ;  /* 0x005500a571007988 */ /* 0x0001e8000800040c */
[----:B------:R1:W4:Y:S01]  /*68e0*/  @!P0 LDG.E.U16 R159, desc[UR14][R134.64] ;  /* 0x0000000e869f8981 */ /* 0x000322000c1e1500 */
[----:B0-----:R-:W-:Y:S02]  /*68f0*/  PRMT R165, RZ, 0x7610, R165 ;  /* 0x00007610ffa57816 */ /* 0x001fe400000000a5 */
[----:B-1----:R-:W-:-:S05]  /*6900*/  IADD3 R134, P1, R175, R3, RZ ;  /* 0x00000003af867210 */ /* 0x002fca0007f3e0ff */
[----:B------:R-:W-:Y:S01]  /*6910*/  IMAD.X R135, R120, 0x1, R2, P1 ;  /* 0x0000000178877824 */ /* 0x000fe200008e0602 */
[----:B------:R0:W-:Y:S04]  /*6920*/  STS.U16 [R113+UR12+0x5900], R163 ;  /* 0x005900a371007988 */ /* 0x0001e8000800040c */
[----:B------:R3:W4:Y:S01]  /*6930*/  @!P0 LDG.E.U16 R165, desc[UR14][R134.64] ;  /* 0x0000000e86a58981 */ /* 0x000722000c1e1500 */
[----:B0-----:R-:W-:-:S03]  /*6940*/  PRMT R163, RZ, 0x7610, R163 ;  /* 0x00007610ffa37816 */ /* 0x001fc600000000a3 */
[----:B------:R0:W-:Y:S04]  /*6950*/  STS.U16 [R113+UR12+0x4d00], R115 ;  /* 0x004d007371007988 */ /* 0x0001e8000800040c */
[----:B------:R-:W-:Y:S01]  /*6960*/  STS.U16 [R113+UR12+0x5d00], R161 ;  /* 0x005d00a171007988 */ /* 0x000fe2000800040c */
[----:B0-----:R-:W-:-:S05]  /*6970*/  LOP3.LUT R115, R125, 0x40, RZ, 0x3c, !PT ;  /* 0x000000407d737812 */ /* 0x001fca00078e3cff */
[----:B------:R0:W-:Y:S02]  /*6980*/  STS.U16 [R115+UR12+0x4200], R145 ;  /* 0x0042009173007988 */ /* 0x0001e4000800040c */
[----:B0-----:R-:W-:Y:S02]  /*6990*/  PRMT R145, RZ, 0x7610, R145 ;  /* 0x00007610ff917816 */ /* 0x001fe40000000091 */
[----:B------:R0:W-:Y:S02]  /*69a0*/  STS.U16 [R115+UR12+0x4600], R144 ;  /* 0x0046009073007988 */ /* 0x0001e4000800040c */
[----:B0-----:R-:W-:Y:S02]  /*69b0*/  PRMT R144, RZ, 0x7610, R144 ;  /* 0x00007610ff907816 */ /* 0x001fe40000000090 */
[----:B------:R0:W-:Y:S02]  /*69c0*/  STS.U16 [R115+UR12+0x4a00], R143 ;  /* 0x004a008f73007988 */ /* 0x0001e4000800040c */
[----:B0-----:R-:W-:-:S02]  /*69d0*/  PRMT R143, RZ, 0x7610, R143 ;  /* 0x00007610ff8f7816 */ /* 0x001fc4000000008f */
[----:B------:R0:W-:Y:S02]  /*69e0*/  STS.U16 [R115+UR12+0x4e00], R142 ;  /* 0x004e008e73007988 */ /* 0x0001e4000800040c */
[----:B0-----:R-:W-:Y:S02]  /*69f0*/  PRMT R142, RZ, 0x7610, R142 ;  /* 0x00007610ff8e7816 */ /* 0x001fe4000000008e */
[----:B------:R0:W-:Y:S02]  /*6a00*/  STS.U16 [R115+UR12+0x5200], R149 ;  /* 0x0052009573007988 */ /* 0x0001e4000800040c */
[----:B0-----:R-:W-:Y:S02]  /*6a10*/  PRMT R149, RZ, 0x7610, R149 ;  /* 0x00007610ff957816 */ /* 0x001fe40000000095 */
[----:B------:R0:W-:Y:S02]  /*6a20*/  STS.U16 [R115+UR12+0x5600], R153 ;  /* 0x0056009973007988 */ /* 0x0001e4000800040c */
[----:B0-----:R-:W-:-:S02]  /*6a30*/  PRMT R153, RZ, 0x7610, R153 ;  /* 0x00007610ff997816 */ /* 0x001fc40000000099 */
[----:B--2---:R0:W-:Y:S02]  /*6a40*/  STS.U16 [R115+UR12+0x5a00], R155 ;  /* 0x005a009b73007988 */ /* 0x0041e4000800040c */
[----:B0-----:R-:W-:Y:S02]  /*6a50*/  PRMT R155, RZ, 0x7610, R155 ;  /* 0x00007610ff9b7816 */ /* 0x001fe4000000009b */
[----:B------:R-:W-:Y:S02]  /*6a60*/  PRMT R161, RZ, 0x7610, R161 ;  /* 0x00007610ffa17816 */ /* 0x000fe400000000a1 */
[----:B---3--:R-:W-:-:S05]  /*6a70*/  IADD3 R134, P1, R222, R3, RZ ;  /* 0x00000003de867210 */ /* 0x008fca0007f3e0ff */
[----:B------:R-:W-:-:S05]  /*6a80*/  IMAD.X R135, R112, 0x1, R2, P1 ;  /* 0x0000000170877824 */ /* 0x000fca00008e0602 */
[----:B------:R0:W2:Y:S02]  /*6a90*/  @!P0 LDG.E.U16 R163, desc[UR14][R134.64] ;  /* 0x0000000e86a38981 */ /* 0x0000a4000c1e1500 */
[----:B0-----:R-:W-:-:S05]  /*6aa0*/  IADD3 R134, P1, R251, R3, RZ ;  /* 0x00000003fb867210 */ /* 0x001fca0007f3e0ff */
[----:B------:R-:W-:-:S05]  /*6ab0*/  IMAD.X R135, R104, 0x1, R2, P1 ;  /* 0x0000000168877824 */ /* 0x000fca00008e0602 */
[----:B------:R0:W3:Y:S02]  /*6ac0*/  @!P0 LDG.E.U16 R145, desc[UR14][R134.64] ;  /* 0x0000000e86918981 */ /* 0x0000e4000c1e1500 */
        /* <DEDUP_REMOVED lines=21> */
[----:B-----5:R-:W-:Y:S02]  /*6c20*/  IADD3 R134, P1, R128, R3, RZ ;  /* 0x0000000380867210 */ /* 0x020fe40007f3e0ff */
[----:B------:R-:W5:Y:S04]  /*6c30*/  LDL.LU R128, [R1+0x4] ;  /* 0x0000040001807983 */ /* 0x000f680000300800 */
[----:B------:R0:W-:Y:S01]  /*6c40*/  STS.U16 [R115+UR12+0x5e00], R141 ;  /* 0x005e008d73007988 */ /* 0x0001e2000800040c */
[----:B------:R-:W-:-:S03]  /*6c50*/  IMAD.X R135, R221, 0x1, R2, P1 ;  /* 0x00000001dd877824 */ /* 0x000fc600008e0602 */
[----:B------:R-:W2:Y:S04]  /*6c60*/  LDL R175, [R1+0x30] ;  /* 0x0000300001af7983 */ /* 0x000ea80000100800 */
[----:B------:R-:W3:Y:S01]  /*6c70*/  LDL R173, [R1+0x20] ;  /* 0x0000200001ad7983 */ /* 0x000ee20000100800 */
[----:B0-----:R-:W-:-:S05]  /*6c80*/  LOP3.LUT R141, R125, 0x60, RZ, 0x3c, !PT ;  /* 0x000000607d8d7812 */ /* 0x001fca00078e3cff */
[----:B------:R0:W-:Y:S02]  /*6c90*/  STS.U16 [R141+UR12+0x4700], R139 ;  /* 0x0047008b8d007988 */ /* 0x0001e4000800040c */
[----:B0-----:R-:W-:Y:S02]  /*6ca0*/  PRMT R139, RZ, 0x7610, R139 ;  /* 0x00007610ff8b7816 */ /* 0x001fe4000000008b */
[----:B------:R0:W-:Y:S04]  /*6cb0*/  STS.U16 [R141+UR12+0x4b00], R138 ;  /* 0x004b008a8d007988 */ /* 0x0001e8000800040c */
[----:B------:R1:W3:Y:S01]  /*6cc0*/  @!P0 LDG.E.U16 R139, desc[UR14][R134.64] ;  /* 0x0000000e868b8981 */ /* 0x0002e2000c1e1500 */
[----:B0-----:R-:W-:Y:S02]  /*6cd0*/  PRMT R138, RZ, 0x7610, R138 ;  /* 0x00007610ff8a7816 */ /* 0x001fe4000000008a */
[----:B-1----:R-:W-:-:S02]  /*6ce0*/  IADD3 R134, P1, R171, R3, RZ ;  /* 0x00000003ab867210 */ /* 0x002fc40007f3e0ff */
[----:B------:R-:W3:Y:S03]  /*6cf0*/  LDL.LU R171, [R1] ;  /* 0x0000000001ab7983 */ /* 0x000ee60000300800 */
[----:B------:R-:W-:-:S05]  /*6d00*/  IMAD.X R135, R126, 0x1, R2, P1 ;  /* 0x000000017e877824 */ /* 0x000fca00008e0602 */
[----:B------:R4:W3:Y:S02]  /*6d10*/  @!P0 LDG.E.U16 R138, desc[UR14][R134.64] ;  /* 0x0000000e868a8981 */ /* 0x0008e4000c1e1500 */
[----:B----4-:R-:W-:Y:S02]  /*6d20*/  IADD3 R134, P1, R0, R3, RZ ;  /* 0x0000000300867210 */ /* 0x010fe40007f3e0ff */
[----:B------:R-:W4:Y:S04]  /*6d30*/  LDL.LU R0, [R1+0x10] ;  /* 0x0000100001007983 */ /* 0x000f280000300800 */
[----:B------:R0:W-:Y:S01]  /*6d40*/  STS.U16 [R141+UR12+0x4f00], R137 ;  /* 0x004f00898d007988 */ /* 0x0001e2000800040c */
[----:B------:R-:W-:Y:S01]  /*6d50*/  IMAD.X R135, R118, 0x1, R2, P1 ;  /* 0x0000000176877824 */ /* 0x000fe200008e0602 */
[----:B0-----:R-:W-:-:S02]  /*6d60*/  PRMT R137, RZ, 0x7610, R137 ;  /* 0x00007610ff897816 */ /* 0x001fc40000000089 */
[----:B------:R0:W-:Y:S04]  /*6d70*/  STS.U16 [R141+UR12+0x5300], R136 ;  /* 0x005300888d007988 */ /* 0x0001e8000800040c */
[----:B------:R5:W3:Y:S01]  /*6d80*/  @!P0 LDG.E.U16 R137, desc[UR14][R134.64] ;  /* 0x0000000e86898981 */ /* 0x000ae2000c1e1500 */
[----:B0-----:R-:W-:-:S03]  /*6d90*/  PRMT R136, RZ, 0x7610, R136 ;  /* 0x00007610ff887816 */ /* 0x001fc60000000088 */
        /* <DEDUP_REMOVED lines=10> */
[----:B------:R-:W-:Y:S01]  /*6e40*/  PRMT R147, RZ, 0x7610, R147 ;  /* 0x00007610ff937816 */ /* 0x000fe20000000093 */
[----:B------:R0:W-:Y:S02]  /*6e50*/  STS.U16 [R125+UR12+0x3400], R151 ;  /* 0x003400977d007988 */ /* 0x0001e4000800040c */
[----:B0-----:R-:W-:-:S02]  /*6e60*/  PRMT R151, RZ, 0x7610, R151 ;  /* 0x00007610ff977816 */ /* 0x001fc40000000097 */
[----:B------:R0:W-:Y:S02]  /*6e70*/  STS.U16 [R125+UR12+0x3800], R157 ;  /* 0x0038009d7d007988 */ /* 0x0001e4000800040c */
[----:B0-----:R-:W-:Y:S02]  /*6e80*/  PRMT R157, RZ, 0x7610, R157 ;  /* 0x00007610ff9d7816 */ /* 0x001fe4000000009d */
[----:B------:R0:W-:Y:S02]  /*6e90*/  STS.U16 [R125+UR12+0x3c00], R167 ;  /* 0x003c00a77d007988 */ /* 0x0001e4000800040c */
[----:B0-----:R-:W-:Y:S02]  /*6ea0*/  PRMT R167, RZ, 0x7610, R167 ;  /* 0x00007610ffa77816 */ /* 0x001fe400000000a7 */
[----:B------:R0:W-:Y:S01]  /*6eb0*/  STS.U16 [R125+UR12+0x400], R159 ;  /* 0x0004009f7d007988 */ /* 0x0001e2000800040c */
[----:B-----5:R-:W-:-:S05]  /*6ec0*/  IADD3 R134, P1, R128, R3, RZ ;  /* 0x0000000380867210 */ /* 0x020fca0007f3e0ff */
[----:B------:R-:W-:-:S05]  /*6ed0*/  IMAD.X R135, R110, 0x1, R2, P1 ;  /* 0x000000016e877824 */ /* 0x000fca00008e0602 */
[----:B------:R1:W5:Y:S02]  /*6ee0*/  @!P0 LDG.E.U16 R136, desc[UR14][R134.64] ;  /* 0x0000000e86888981 */ /* 0x000364000c1e1500 */
[----:B-1----:R-:W-:-:S05]  /*6ef0*/  IADD3 R134, P1, R250, R3, RZ ;  /* 0x00000003fa867210 */ /* 0x002fca0007f3e0ff */
        /* <DEDUP_REMOVED lines=23> */
[----:B--2---:R-:W-:Y:S02]  /*7070*/  IADD3 R134, P1, R175, R3, RZ ;  /* 0x00000003af867210 */ /* 0x004fe40007f3e0ff */
[----:B------:R-:W2:Y:S03]  /*7080*/  LDL.LU R175, [R1+0x2c] ;  /* 0x00002c0001af7983 */ /* 0x000ea60000300800 */
[----:B------:R-:W-:-:S05]  /*7090*/  IMAD.X R135, R220, 0x1, R2, P1 ;  /* 0x00000001dc877824 */ /* 0x000fca00008e0602 */
[----:B------:R4:W5:Y:S01]  /*70a0*/  @!P0 LDG.E.U16 R167, desc[UR14][R134.64] ;  /* 0x0000000e86a78981 */ /* 0x000962000c1e1500 */
[----:B0-----:R-:W-:Y:S02]  /*70b0*/  PRMT R159, RZ, 0x7610, R159 ;  /* 0x00007610ff9f7816 */ /* 0x001fe4000000009f */
[----:B----4-:R-:W-:-:S05]  /*70c0*/  IADD3 R134, P1, R0, R3, RZ ;  /* 0x0000000300867210 */ /* 0x010fca0007f3e0ff */
[----:B------:R-:W-:-:S05]  /*70d0*/  IMAD.X R135, R116, 0x1, R2, P1 ;  /* 0x0000000174877824 */ /* 0x000fca00008e0602 */
[----:B------:R3:W4:Y:S02]  /*70e0*/  @!P0 LDG.E.U16 R159, desc[UR14][R134.64] ;  /* 0x0000000e869f8981 */ /* 0x000724000c1e1500 */
[----:B---3--:R-:W-:Y:S02]  /*70f0*/  IADD3 R134, P1, R173, R3, RZ ;  /* 0x00000003ad867210 */ /* 0x008fe40007f3e0ff */
[----:B------:R-:W3:Y:S04]  /*7100*/  LDL.LU R173, [R1+0x1c] ;  /* 0x00001c0001ad7983 */ /* 0x000ee80000300800 */
[----:B------:R0:W-:Y:S04]  /*7110*/  STS.U16 [R125+UR12], R169 ;  /* 0x000000a97d007988 */ /* 0x0001e8000800040c */
[----:B0-----:R-:W5:Y:S01]  /*7120*/  LDL.LU R169, [R1+0xc] ;  /* 0x00000c0001a97983 */ /* 0x001f620000300800 */
[----:B------:R-:W-:-:S03]  /*7130*/  IMAD.X R135, R124, 0x1, R2, P1 ;  /* 0x000000017c877824 */ /* 0x000fc600008e0602 */
[----:B------:R0:W-:Y:S02]  /*7140*/  STS.U16 [R125+UR12+0x800], R165 ;  /* 0x000800a57d007988 */ /* 0x0001e4000800040c */
[----:B0-----:R-:W-:Y:S02]  /*7150*/  PRMT R165, RZ, 0x7610, R165 ;  /* 0x00007610ffa57816 */ /* 0x001fe400000000a5 */
[----:B------:R0:W-:Y:S04]  /*7160*/  STS.U16 [R125+UR12+0xc00], R163 ;  /* 0x000c00a37d007988 */ /* 0x0001e8000800040c */
[----:B------:R1:W4:Y:S01]  /*7170*/  @!P0 LDG.E.U16 R165, desc[UR14][R134.64] ;  /* 0x0000000e86a58981 */ /* 0x000322000c1e1500 */
[----:B0-----:R-:W-:Y:S02]  /*7180*/  PRMT R163, RZ, 0x7610, R163 ;  /* 0x00007610ffa37816 */ /* 0x001fe400000000a3 */
[----:B-1----:R-:W-:-:S05]  /*7190*/  IADD3 R134, P1, R171, R3, RZ ;  /* 0x00000003ab867210 */ /* 0x002fca0007f3e0ff */
[----:B------:R-:W-:Y:S01]  /*71a0*/  IMAD.X R135, R108, 0x1, R2, P1 ;  /* 0x000000016c877824 */ /* 0x000fe200008e0602 */
        /* <DEDUP_REMOVED lines=39> */
[----:B------:R-:W-:-:S05]  /*7420*/  IMAD.X R135, R204, 0x1, R2, P1 ;  /* 0x00000001cc877824 */ /* 0x000fca00008e0602 */
[----:B------:R2:W4:Y:S01]  /*7430*/  @!P0 LDG.E.U16 R125, desc[UR14][R134.64] ;  /* 0x0000000e867d8981 */ /* 0x000522000c1e1500 */
[----:B------:R-:W-:-:S03]  /*7440*/  PRMT R161, RZ, 0x7610, R161 ;  /* 0x00007610ffa17816 */ /* 0x000fc600000000a1 */
[----:B------:R0:W-:Y:S02]  /*7450*/  STS.U16 [R113+UR12+0x3100], R123 ;  /* 0x0031007b71007988 */ /* 0x0001e4000800040c */
[----:B0-----:R-:W-:Y:S02]  /*7460*/  PRMT R123, RZ, 0x7610, R123 ;  /* 0x00007610ff7b7816 */ /* 0x001fe4000000007b */
[----:B------:R0:W-:Y:S01]  /*7470*/  STS.U16 [R113+UR12+0x3500], R121 ;  /* 0x0035007971007988 */ /* 0x0001e2000800040c */
[----:B--2---:R-:W-:-:S05]  /*7480*/  IADD3 R134, P1, R175, R3, RZ ;  /* 0x00000003af867210 */ /* 0x004fca0007f3e0ff */
[----:B------:R-:W-:-:S05]  /*7490*/  IMAD.X R135, R130, 0x1, R2, P1 ;  /* 0x0000000182877824 */ /* 0x000fca00008e0602 */
[----:B------:R3:W2:Y:S01]  /*74a0*/  @!P0 LDG.E.U16 R161, desc[UR14][R134.64] ;  /* 0x0000000e86a18981 */ /* 0x0006a2000c1e1500 */
[----:B0-----:R-:W-:-:S03]  /*74b0*/  PRMT R121, RZ, 0x7610, R121 ;  /* 0x00007610ff797816 */ /* 0x001fc60000000079 */
[----:B------:R0:W-:Y:S01]  /*74c0*/  STS.U16 [R113+UR12+0x3900], R119 ;  /* 0x0039007771007988 */ /* 0x0001e2000800040c */
[----:B---3--:R-:W-:-:S05]  /*74d0*/  IADD3 R134, P1, R173, R3, RZ ;  /* 0x00000003ad867210 */ /* 0x008fca0007f3e0ff */
[----:B------:R-:W-:-:S05]  /*74e0*/  IMAD.X R135, R122, 0x1, R2, P1 ;  /* 0x000000017a877824 */ /* 0x000fca00008e0602 */
[----:B------:R5:W3:Y:S02]  /*74f0*/  @!P0 LDG.E.U16 R123, desc[UR14][R134.64] ;  /* 0x0000000e867b8981 */ /* 0x000ae4000c1e1500 */
[----:B-----5:R-:W-:-:S05]  /*7500*/  IADD3 R134, P1, R169, R3, RZ ;  /* 0x00000003a9867210 */ /* 0x020fca0007f3e0ff */
[----:B------:R-:W-:-:S05]  /*7510*/  IMAD.X R135, R114, 0x1, R2, P1 ;  /* 0x0000000172877824 */ /* 0x000fca00008e0602 */
[----:B------:R1:W5:Y:S01]  /*7520*/  @!P0 LDG.E.U16 R121, desc[UR14][R134.64] ;  /* 0x0000000e86798981 */ /* 0x000362000c1e1500 */
[----:B0-----:R-:W-:Y:S02]  /*7530*/  PRMT R119, RZ, 0x7610, R119 ;  /* 0x00007610ff777816 */ /* 0x001fe40000000077 */
[----:B-1----:R-:W-:-:S05]  /*7540*/  IADD3 R134, P1, R252, R3, RZ ;  /* 0x00000003fc867210 */ /* 0x002fca0007f3e0ff */
[----:B------:R-:W-:Y:S01]  /*7550*/  IMAD.X R135, R106, 0x1, R2, P1 ;  /* 0x000000016a877824 */ /* 0x000fe200008e0602 */
[----:B------:R0:W-:Y:S04]  /*7560*/  STS.U16 [R113+UR12+0x3d00], R117 ;  /* 0x003d007571007988 */ /* 0x0001e8000800040c */
        /* <DEDUP_REMOVED lines=33> */
[----:B------:R-:W-:-:S05]  /*7780*/  IMAD.X R135, R150, 0x1, R2, P1 ;  /* 0x0000000196877824 */ /* 0x000fca00008e0602 */
[----:B------:R-:W5:Y:S01]  /*7790*/  @!P0 LDG.E.U16 R140, desc[UR14][R134.64] ;  /* 0x0000000e868c8981 */ /* 0x000f62000c1e1500 */
[----:B------:R-:W-:-:S03]  /*77a0*/  LOP3.LUT P0, RZ, R176, 0x40, RZ, 0xc0, !PT ;  /* 0x00000040b0ff7812 */ /* 0x000fc6000780c0ff */
[----:B------:R0:W-:Y:S04]  /*77b0*/  STS.U16 [R113+UR12+0x2100], R127 ;  /* 0x0021007f71007988 */ /* 0x0001e8000800040c */
[----:B------:R-:W-:Y:S01]  /*77c0*/  STS.U16 [R113+UR12+0x1900], R129 ;  /* 0x0019008171007988 */ /* 0x000fe2000800040c */
[----:B0-----:R-:W-:-:S03]  /*77d0*/  LOP3.LUT R127, R176, 0x3f, RZ, 0xc0, !PT ;  /* 0x0000003fb07f7812 */ /* 0x001fc600078ec0ff */
[----:B------:R-:W-:Y:S04]  /*77e0*/  STS.U16 [R113+UR12+0x1d00], R141 ;  /* 0x001d008d71007988 */ /* 0x000fe8000800040c */
[----:B------:R-:W-:Y:S01]  /*77f0*/  STS.U16 [R113+UR12+0x2500], R147 ;  /* 0x0025009371007988 */ /* 0x000fe2000800040c */
[----:B------:R-:W-:-:S03]  /*7800*/  IMAD.SHL.U32 R127, R127, 0x2, RZ ;  /* 0x000000027f7f7824 */ /* 0x000fc600078e00ff */
[----:B------:R-:W-:Y:S04]  /*7810*/  STS.U16 [R113+UR12+0x2900], R151 ;  /* 0x0029009771007988 */ /* 0x000fe8000800040c */
[----:B------:R0:W-:Y:S02]  /*7820*/  STS.U16 [R113+UR12+0x2d00], R157 ;  /* 0x002d009d71007988 */ /* 0x0001e4000800040c */
[----:B0-----:R-:W-:Y:S02]  /*7830*/  SEL R113, RZ, 0x90, !P0 ;  /* 0x00000090ff717807 */ /* 0x001fe40004000000 */
[----:B------:R0:W-:Y:S02]  /*7840*/  STS.U16 [R115+UR12+0x200], R167 ;  /* 0x000200a773007988 */ /* 0x0001e4000800040c */
[----:B------:R-:W-:-:S04]  /*7850*/  LOP3.LUT R113, R113, R127, RZ, 0x3c, !PT ;  /* 0x0000007f71717212 */ /* 0x000fc800078e3cff */
[C---:B0-----:R-:W-:Y:S02]  /*7860*/  LOP3.LUT R115, R113.reuse, 0x40, RZ, 0x3c, !PT ;  /* 0x0000004071737812 */ /* 0x041fe400078e3cff */
[----:B------:R-:W-:-:S03]  /*7870*/  LOP3.LUT R113, R113, 0x60, RZ, 0x3c, !PT ;  /* 0x0000006071717812 */ /* 0x000fc600078e3cff */
[----:B------:R-:W-:Y:S04]  /*7880*/  STS.U16 [R115+UR12+0x3200], R105 ;  /* 0x0032006973007988 */ /* 0x000fe8000800040c */
[----:B------:R-:W-:Y:S04]  /*7890*/  STS.U16 [R115+UR12+0x3600], R111 ;  /* 0x0036006f73007988 */ /* 0x000fe8000800040c */
[----:B------:R-:W-:Y:S04]  /*78a0*/  STS.U16 [R115+UR12+0x3a00], R109 ;  /* 0x003a006d73007988 */ /* 0x000fe8000800040c */
[----:B------:R-:W-:Y:S04]  /*78b0*/  STS.U16 [R115+UR12+0x3e00], R107 ;  /* 0x003e006b73007988 */ /* 0x000fe8000800040c */
[----:B----4-:R-:W-:Y:S04]  /*78c0*/  STS.U16 [R115+UR12+0xa00], R159 ;  /* 0x000a009f73007988 */ /* 0x010fe8000800040c */
[----:B------:R-:W-:Y:S04]  /*78d0*/  STS.U16 [R115+UR12+0x600], R165 ;  /* 0x000600a573007988 */ /* 0x000fe8000800040c */
        /* <DEDUP_REMOVED lines=13> */
[----:B------:R0:W-:Y:S04]  /*79b0*/  STS.U16 [R113+UR12+0x3f00], R95 ;  /* 0x003f005f71007988 */ /* 0x0001e8000800040c */
[----:B--2---:R-:W-:Y:S04]  /*79c0*/  STS.U16 [R113+UR12+0x300], R161 ;  /* 0x000300a171007988 */ /* 0x004fe8000800040c */
[----:B---3--:R-:W-:Y:S01]  /*79d0*/  STS.U16 [R113+UR12+0x700], R123 ;  /* 0x0007007b71007988 */ /* 0x008fe2000800040c */
[----:B------:R-:W-:Y:S01]  /*79e0*/  UMOV UR4, UR13 ;  /* 0x0000000d00047c82 */ /* 0x000fe20008000000 */
[----:B------:R-:W-:Y:S01]  /*79f0*/  UMOV UR5, 0x40000040 ;  /* 0x4000004000057882 */ /* 0x000fe20000000000 */
[----:B------:R-:W-:Y:S01]  /*7a00*/  UMOV UR7, 0x40000040 ;  /* 0x4000004000077882 */ /* 0x000fe20000000000 */
[----:B-----5:R-:W-:Y:S01]  /*7a10*/  STS.U16 [R113+UR12+0xb00], R121 ;  /* 0x000b007971007988 */ /* 0x020fe2000800040c */
[----:B0-----:R-:W0:Y:S03]  /*7a20*/  LDC R95, c[0x0][0x238] ;  /* 0x00008e00ff5f7b82 */ /* 0x001e260000000800 */
[----:B------:R1:W-:Y:S04]  /*7a30*/  STS.U16 [R113+UR12+0xf00], R119 ;  /* 0x000f007771007988 */ /* 0x0003e8000800040c */
[----:B------:R-:W-:Y:S04]  /*7a40*/  STS.U16 [R113+UR12+0x1300], R117 ;  /* 0x0013007571007988 */ /* 0x000fe8000800040c */
[----:B------:R-:W-:Y:S04]  /*7a50*/  STS.U16 [R113+UR12+0x1700], R139 ;  /* 0x0017008b71007988 */ /* 0x000fe8000800040c */
[----:B------:R-:W-:Y:S04]  /*7a60*/  STS.U16 [R113+UR12+0x1b00], R138 ;  /* 0x001b008a71007988 */ /* 0x000fe8000800040c */
[----:B------:R-:W-:Y:S04]  /*7a70*/  STS.U16 [R113+UR12+0x1f00], R137 ;  /* 0x001f008971007988 */ /* 0x000fe8000800040c */
[----:B------:R-:W-:Y:S04]  /*7a80*/  STS.U16 [R113+UR12+0x2300], R136 ;  /* 0x0023008871007988 */ /* 0x000fe8000800040c */
[----:B------:R-:W-:Y:S04]  /*7a90*/  STS.U16 [R113+UR12+0x2700], R131 ;  /* 0x0027008371007988 */ /* 0x000fe8000800040c */
[----:B------:R2:W-:Y:S01]  /*7aa0*/  STS.U16 [R113+UR12+0x2b00], R140 ;  /* 0x002b008c71007988 */ /* 0x0005e2000800040c */
[----:B------:R3:W-:Y:S06]  /*7ab0*/  MEMBAR.ALL.CTA ;  /* 0x0000000000007992 */ /* 0x0007ec0000008000 */
[----:B---3--:R-:W3:Y:S02]  /*7ac0*/  FENCE.VIEW.ASYNC.S ;  /* 0x00000000000073c6 */ /* 0x008ee40000000000 */
[----:B---3--:R-:W-:Y:S06]  /*7ad0*/  BAR.SYNC.DEFER_BLOCKING 0x0 ;  /* 0x0000000000007b1d */ /* 0x008fec0000010000 */
[----:B------:R-:W-:-:S06]  /*7ae0*/  WARPGROUP.ARRIVE ;  /* 0x00000000000079c5 */ /* 0x000fcc0000000000 */
[----:B------:R-:W-:Y:S01]  /*7af0*/  HGMMA.64x128x16.F32.BF16 R24, gdesc[UR4].tnspA, R24 ;  /* 0x21e00000041879f0 */ /* 0x000fe20008701818 */
[----:B0-----:R-:W-:-:S04]  /*7b00*/  IMAD.SHL.U32 R95, R95, 0x40, RZ ;  /* 0x000000405f5f7824 */ /* 0x001fc800078e00ff */
[----:B------:R-:W-:-:S05]  /*7b10*/  IMAD.WIDE R132, R95, 0x2, R132 ;  /* 0x000000025f847825 */ /* 0x000fca00078e0284 */
[----:B------:R-:W-:Y:S01]  /*7b20*/  STL [R1+0x40], R132 ;  /* 0x0000408401007387 */ /* 0x000fe20000100800 */
[----:B------:R-:W-:-:S03]  /*7b30*/  IMAD.MOV.U32 R111, RZ, RZ, R171 ;  /* 0x000000ffff6f7224 */ /* 0x000fc600078e00ab */
[----:B------:R0:W-:Y:S01]  /*7b40*/  STL [R1+0x3c], R133 ;  /* 0x00003c8501007387 */ /* 0x0001e20000100800 */
[----:B------:R-:W-:-:S03]  /*7b50*/  IMAD.MOV.U32 R109, RZ, RZ, R108 ;  /* 0x000000ffff6d7224 */ /* 0x000fc600078e006c */
[----:B-1----:R-:W3:Y:S01]  /*7b60*/  LDL.LU R119, [R1+0x14] ;  /* 0x0000140001777983 */ /* 0x002ee20000300800 */
[----:B------:R-:W-:-:S03]  /*7b70*/  IMAD.MOV.U32 R108, RZ, RZ, R111 ;  /* 0x000000ffff6c7224 */ /* 0x000fc600078e006f */
[----:B------:R-:W4:Y:S01]  /*7b80*/  LDL.LU R121, [R1+0x18] ;  /* 0x0000180001797983 */ /* 0x000f220000300800 */
[----:B------:R-:W-:-:S03]  /*7b90*/  IMAD.MOV.U32 R111, RZ, RZ, R110 ;  /* 0x000000ffff6f7224 */ /* 0x000fc600078e006e */
[----:B------:R-:W5:Y:S01]  /*7ba0*/  LDL.LU R125, [R1+0x20] ;  /* 0x00002000017d7983 */ /* 0x000f620000300800 */
[----:B------:R-:W-:-:S03]  /*7bb0*/  IMAD.MOV.U32 R110, RZ, RZ, R128 ;  /* 0x000000ffff6e7224 */ /* 0x000fc600078e0080 */
[----:B------:R-:W5:Y:S04]  /*7bc0*/  LDL.LU R127, [R1+0x24] ;  /* 0x00002400017f7983 */ /* 0x000f680000300800 */
[----:B------:R-:W5:Y:S04]  /*7bd0*/  LDL.LU R129, [R1+0x28] ;  /* 0x0000280001817983 */ /* 0x000f680000300800 */
[----:B------:R-:W5:Y:S04]  /*7be0*/  LDL.LU R134, [R1+0x30] ;  /* 0x0000300001867983 */ /* 0x000f680000300800 */
[----:B------:R-:W5:Y:S01]  /*7bf0*/  LDL.LU R135, [R1+0x34] ;  /* 0x0000340001877983 */ /* 0x000f620000300800 */
[----:B--2---:R-:W-:-:S03]  /*7c00*/  IMAD.MOV.U32 R113, RZ, RZ, R112 ;  /* 0x000000ffff717224 */ /* 0x004fc600078e0070 */
[----:B------:R-:W2:Y:S01]  /*7c10*/  LDL.LU R128, [R1+0x154] ;  /* 0x0001540001807983 */ /* 0x000ea20000300800 */
[----:B------:R-:W-:Y:S02]  /*7c20*/  IMAD.MOV.U32 R112, RZ, RZ, R222 ;  /* 0x000000ffff707224 */ /* 0x000fe400078e00de */
[----:B------:R-:W-:Y:S01]  /*7c30*/  IMAD.MOV.U32 R117, RZ, RZ, R116 ;  /* 0x000000ffff757224 */ /* 0x000fe200078e0074 */
[----:B------:R-:W2:Y:S01]  /*7c40*/  LDL.LU R222, [R1+0x150] ;  /* 0x0001500001de7983 */ /* 0x000ea20000300800 */
[----:B------:R-:W-:-:S03]  /*7c50*/  IMAD.MOV.U32 R116, RZ, RZ, R0 ;  /* 0x000000ffff747224 */ /* 0x000fc600078e0000 */
[----:B------:R-:W2:Y:S01]  /*7c60*/  LDL.LU R0, [R1+0x14c] ;  /* 0x00014c0001007983 */ /* 0x000ea20000300800 */
[----:B0-----:R-:W-:-:S03]  /*7c70*/  IMAD.MOV.U32 R133, RZ, RZ, R220 ;  /* 0x000000ffff857224 */ /* 0x001fc600078e00dc */
[----:B------:R-:W2:Y:S01]  /*7c80*/  LDL.LU R220, [R1+0x44] ;  /* 0x0000440001dc7983 */ /* 0x000ea20000300800 */
[----:B------:R-:W-:-:S12]  /*7c90*/  HGMMA.64x128x16.F32.BF16 R24, gdesc[UR8].tnspA, R24 ;  /* 0x21e00000081879f0 */ /* 0x000fd80008701818 */
[----:B------:R-:W-:Y:S01]  /*7ca0*/  HGMMA.64x128x16.F32.BF16 R24, gdesc[UR20].tnspA, R24 ;  /* 0x21e00000141879f0 */ /* 0x000fe20008701818 */
[----:B------:R-:W-:Y:S02]  /*7cb0*/  IMAD.MOV.U32 R187, RZ, RZ, R186 ;  /* 0x000000ffffbb7224 */ /* 0x000fe400078e00ba */
[----:B------:R-:W-:Y:S02]  /*7cc0*/  IMAD.MOV.U32 R186, RZ, RZ, R4 ;  /* 0x000000ffffba7224 */ /* 0x000fe400078e0004 */
[----:B------:R-:W0:Y:S01]  /*7cd0*/  LDC R4, c[0x0][0x23c] ;  /* 0x00008f00ff047b82 */ /* 0x000e220000000800 */
[----:B------:R-:W-:Y:S02]  /*7ce0*/  IMAD.MOV.U32 R115, RZ, RZ, R169 ;  /* 0x000000ffff737224 */ /* 0x000fe400078e00a9 */
[----:B------:R-:W-:-:S03]  /*7cf0*/  IMAD.MOV.U32 R123, RZ, RZ, R173 ;  /* 0x000000ffff7b7224 */ /* 0x000fc600078e00ad */
[----:B------:R-:W-:Y:S01]  /*7d00*/  LOP3.LUT R115, R115, R114, RZ, 0x3c, !PT ;  /* 0x0000007273737212 */ /* 0x000fe200078e3cff */
[----:B------:R-:W-:Y:S01]  /*7d10*/  IMAD.MOV.U32 R131, RZ, RZ, R175 ;  /* 0x000000ffff837224 */ /* 0x000fe200078e00af */
[----:B------:R-:W-:Y:S02]  /*7d20*/  LOP3.LUT R123, R123, R122, RZ, 0x3c, !PT ;  /* 0x0000007a7b7b7212 */ /* 0x000fe400078e3cff */
[----:B------:R-:W-:Y:S02]  /*7d30*/  LOP3.LUT R114, R115, R114, RZ, 0x3c, !PT ;  /* 0x0000007273727212 */ /* 0x000fe400078e3cff */
[----:B------:R-:W-:Y:S02]  /*7d40*/  LOP3.LUT R122, R123, R122, RZ, 0x3c, !PT ;  /* 0x0000007a7b7a7212 */ /* 0x000fe400078e3cff */
[----:B------:R-:W-:Y:S02]  /*7d50*/  LOP3.LUT R115, R115, R114, RZ, 0x3c, !PT ;  /* 0x0000007273737212 */ /* 0x000fe400078e3cff */
[----:B------:R-:W-:Y:S01]  /*7d60*/  LOP3.LUT R131, R131, R130, RZ, 0x3c, !PT ;  /* 0x0000008283837212 */ /* 0x000fe200078e3cff */
[----:B------:R-:W-:Y:S01]  /*7d70*/  IMAD.MOV.U32 R178, RZ, RZ, R10 ;  /* 0x000000ffffb27224 */ /* 0x000fe200078e000a */
[----:B------:R-:W-:Y:S01]  /*7d80*/  LOP3.LUT R123, R123, R122, RZ, 0x3c, !PT ;  /* 0x0000007a7b7b7212 */ /* 0x000fe200078e3cff */
[----:B0-----:R-:W-:Y:S01]  /*7d90*/  IMAD.SHL.U32 R4, R4, 0x40, RZ ;  /* 0x0000004004047824 */ /* 0x001fe200078e00ff */
[----:B------:R-:W-:-:S03]  /*7da0*/  LOP3.LUT R130, R131, R130, RZ, 0x3c, !PT ;  /* 0x0000008283827212 */ /* 0x000fc600078e3cff */
[----:B------:R-:W-:Y:S01]  /*7db0*/  IMAD.WIDE R108, R4, 0x2, R108 ;  /* 0x00000002046c7825 */ /* 0x000fe200078e026c */
[----:B------:R-:W-:Y:S01]  /*7dc0*/  HGMMA.64x128x16.F32.BF16 R24, gdesc[UR24].tnspA, R24, gsb0 ;  /* 0x21e00000181879f0 */ /* 0x000fe20008001818 */
[----:B---3--:R-:W-:Y:S02]  /*7dd0*/  LOP3.LUT R119, R119, R118, RZ, 0x3c, !PT ;  /* 0x0000007677777212 */ /* 0x008fe400078e3cff */
[----:B----4-:R-:W-:Y:S02]  /*7de0*/  LOP3.LUT R121, R121, R120, RZ, 0x3c, !PT ;  /* 0x0000007879797212 */ /* 0x010fe400078e3cff */
[----:B-----5:R-:W-:Y:S02]  /*7df0*/  LOP3.LUT R125, R125, R124, RZ, 0x3c, !PT ;  /* 0x0000007c7d7d7212 */ /* 0x020fe400078e3cff */
[----:B------:R-:W-:Y:S02]  /*7e00*/  LOP3.LUT R118, R119, R118, RZ, 0x3c, !PT ;  /* 0x0000007677767212 */ /* 0x000fe400078e3cff */
[----:B------:R-:W-:-:S02]  /*7e10*/  LOP3.LUT R127, R127, R126, RZ, 0x3c, !PT ;  /* 0x0000007e7f7f7212 */ /* 0x000fc400078e3cff */
[----:B------:R-:W-:Y:S02]  /*7e20*/  LOP3.LUT R120, R121, R120, RZ, 0x3c, !PT ;  /* 0x0000007879787212 */ /* 0x000fe400078e3cff */
[----:B------:R-:W-:Y:S01]  /*7e30*/  LOP3.LUT R124, R125, R124, RZ, 0x3c, !PT ;  /* 0x0000007c7d7c7212 */ /* 0x000fe200078e3cff */
[C---:B------:R-:W-:Y:S01]  /*7e40*/  IMAD.WIDE R110, R4.reuse, 0x2, R110 ;  /* 0x00000002046e7825 */ /* 0x040fe200078e026e */
[----:B------:R-:W-:Y:S02]  /*7e50*/  LOP3.LUT R119, R119, R118, RZ, 0x3c, !PT ;  /* 0x0000007677777212 */ /* 0x000fe400078e3cff */
[----:B------:R-:W-:Y:S02]  /*7e60*/  LOP3.LUT R126, R127, R126, RZ, 0x3c, !PT ;  /* 0x0000007e7f7e7212 */ /* 0x000fe400078e3cff */
[----:B--2---:R-:W-:Y:S01]  /*7e70*/  LOP3.LUT R129, R129, R128, RZ, 0x3c, !PT ;  /* 0x0000008081817212 */ /* 0x004fe200078e3cff */
[----:B------:R-:W-:Y:S01]  /*7e80*/  IMAD.WIDE R112, R4, 0x2, R112 ;  /* 0x0000000204707825 */ /* 0x000fe200078e0270 */
[----:B------:R-:W-:-:S02]  /*7e90*/  LOP3.LUT R121, R121, R120, RZ, 0x3c, !PT ;  /* 0x0000007879797212 */ /* 0x000fc400078e3cff */
[----:B------:R-:W-:Y:S01]  /*7ea0*/  LOP3.LUT R128, R129, R128, RZ, 0x3c, !PT ;  /* 0x0000008081807212 */ /* 0x000fe200078e3cff */
[C---:B------:R-:W-:Y:S01]  /*7eb0*/  IMAD.WIDE R114, R4.reuse, 0x2, R114 ;  /* 0x0000000204727825 */ /* 0x040fe200078e0272 */
[----:B------:R-:W-:Y:S01]  /*7ec0*/  LOP3.LUT R125, R125, R124, RZ, 0x3c, !PT ;  /* 0x0000007c7d7d7212 */ /* 0x000fe200078e3cff */
[----:B------:R0:W-:Y:S01]  /*7ed0*/  STL [R1], R108 ;  /* 0x0000006c01007387 */ /* 0x0001e20000100800 */
[----:B------:R-:W-:Y:S01]  /*7ee0*/  LOP3.LUT R127, R127, R126, RZ, 0x3c, !PT ;  /* 0x0000007e7f7f7212 */ /* 0x000fe200078e3cff */
[----:B------:R-:W-:Y:S01]  /*7ef0*/  IMAD.MOV.U32 R10, RZ, RZ, R0 ;  /* 0x000000ffff0a7224 */ /* 0x000fe200078e0000 */
[----:B------:R-:W-:Y:S01]  /*7f00*/  LOP3.LUT R129, R129, R128, RZ, 0x3c, !PT ;  /* 0x0000008081817212 */ /* 0x000fe200078e3cff */
[----:B------:R-:W1:Y:S01]  /*7f10*/  S2R R0, SR_TID.X ;  /* 0x0000000000007919 */ /* 0x000e620000002100 */
[C---:B------:R-:W-:Y:S01]  /*7f20*/  IMAD.WIDE R116, R4.reuse, 0x2, R116 ;  /* 0x0000000204747825 */ /* 0x040fe200078e0274 */
[----:B------:R-:W-:Y:S01]  /*7f30*/  LOP3.LUT R131, R131, R130, RZ, 0x3c, !PT ;  /* 0x0000008283837212 */ /* 0x000fe200078e3cff */
[----:B------:R2:W-:Y:S02]  /*7f40*/  STL [R1+0x4], R110 ;  /* 0x0000046e01007387 */ /* 0x0005e40000100800 */
[----:B------:R-:W-:-:S02]  /*7f50*/  IMAD.WIDE R118, R4, 0x2, R118 ;  /* 0x0000000204767825 */ /* 0x000fc400078e0276 */
[----:B------:R3:W-:Y:S02]  /*7f60*/  STL [R1+0x8], R112 ;  /* 0x0000087001007387 */ /* 0x0007e40000100800 */
[C---:B------:R-:W-:Y:S02]  /*7f70*/  IMAD.WIDE R120, R4.reuse, 0x2, R120 ;  /* 0x0000000204787825 */ /* 0x040fe400078e0278 */
[----:B------:R4:W-:Y:S02]  /*7f80*/  STL [R1+0xc], R114 ;  /* 0x00000c7201007387 */ /* 0x0009e40000100800 */
[----:B------:R-:W-:Y:S02]  /*7f90*/  IMAD.WIDE R122, R4, 0x2, R122 ;  /* 0x00000002047a7825 */ /* 0x000fe400078e027a */
[----:B------:R5:W-:Y:S02]  /*7fa0*/  STL [R1+0x10], R116 ;  /* 0x0000107401007387 */ /* 0x000be40000100800 */
[----:B------:R-:W-:-:S02]  /*7fb0*/  IMAD.MOV.U32 R132, RZ, RZ, R134 ;  /* 0x000000ffff847224 */ /* 0x000fc400078e0086 */
[C---:B------:R-:W-:Y:S01]  /*7fc0*/  IMAD.WIDE R124, R4.reuse, 0x2, R124 ;  /* 0x00000002047c7825 */ /* 0x040fe200078e027c */
[----:B------:R5:W-:Y:S03]  /*7fd0*/  STL [R1+0x14], R118 ;  /* 0x0000147601007387 */ /* 0x000be60000100800 */
[----:B------:R-:W-:Y:S02]  /*7fe0*/  IMAD.MOV.U32 R197, RZ, RZ, R196 ;  /* 0x000000ffffc57224 */ /* 0x000fe400078e00c4 */
[----:B------:R-:W-:Y:S02]  /*7ff0*/  IMAD.MOV.U32 R134, RZ, RZ, R135 ;  /* 0x000000ffff867224 */ /* 0x000fe400078e0087 */
[----:B------:R-:W-:Y:S01]  /*8000*/  IMAD.WIDE R126, R4, 0x2, R126 ;  /* 0x00000002047e7825 */ /* 0x000fe200078e027e */
[----:B------:R5:W-:Y:S03]  /*8010*/  STL [R1+0x18], R120 ;  /* 0x0000187801007387 */ /* 0x000be60000100800 */
[----:B------:R-:W-:-:S02]  /*8020*/  IMAD.MOV.U32 R196, RZ, RZ, R11 ;  /* 0x000000ffffc47224 */ /* 0x000fc400078e000b */
[----:B------:R-:W-:Y:S02]  /*8030*/  IMAD.MOV.U32 R198, RZ, RZ, R243 ;  /* 0x000000ffffc67224 */ /* 0x000fe400078e00f3 */
[----:B------:R-:W-:Y:S02]  /*8040*/  IMAD.MOV.U32 R199, RZ, RZ, R23 ;  /* 0x000000ffffc77224 */ /* 0x000fe400078e0017 */
[----:B------:R-:W-:Y:S02]  /*8050*/  IMAD.MOV.U32 R135, RZ, RZ, R221 ;  /* 0x000000ffff877224 */ /* 0x000fe400078e00dd */
[----:B------:R-:W-:Y:S01]  /*8060*/  IMAD.WIDE R128, R4, 0x2, R128 ;  /* 0x0000000204807825 */ /* 0x000fe200078e0280 */
[----:B------:R5:W-:Y:S03]  /*8070*/  STL [R1+0x1c], R122 ;  /* 0x00001c7a01007387 */ /* 0x000be60000100800 */
[----:B------:R-:W-:-:S02]  /*8080*/  IMAD.MOV.U32 R11, RZ, RZ, R222 ;  /* 0x000000ffff0b7224 */ /* 0x000fc400078e00de */
[----:B------:R-:W-:Y:S01]  /*8090*/  IMAD.WIDE R130, R4, 0x2, R130 ;  /* 0x0000000204827825 */ /* 0x000fe200078e0282 */
[----:B------:R5:W-:Y:S03]  /*80a0*/  STL [R1+0x20], R124 ;  /* 0x0000207c01007387 */ /* 0x000be60000100800 */
[----:B------:R-:W-:Y:S02]  /*80b0*/  IMAD.MOV.U32 R181, RZ, RZ, R201 ;  /* 0x000000ffffb57224 */ /* 0x000fe400078e00c9 */
[----:B------:R-:W-:Y:S01]  /*80c0*/  VIADD R220, R220, 0xffffffff ;  /* 0xffffffffdcdc7836 */ /* 0x000fe20000000000 */
[----:B------:R5:W-:Y:S01]  /*80d0*/  STL [R1+0x24], R126 ;  /* 0x0000247e01007387 */ /* 0x000be20000100800 */
[----:B------:R-:W-:Y:S02]  /*80e0*/  IMAD.MOV.U32 R201, RZ, RZ, R22 ;  /* 0x000000ffffc97224 */ /* 0x000fe400078e0016 */
[C---:B------:R-:W-:Y:S01]  /*80f0*/  IMAD.WIDE R132, R4.reuse, 0x2, R132 ;  /* 0x0000000204847825 */ /* 0x040fe200078e0284 */
[----:B------:R5:W-:Y:S03]  /*8100*/  STL [R1+0x28], R128 ;  /* 0x0000288001007387 */ /* 0x000be60000100800 */
[C---:B------:R-:W-:Y:S01]  /*8110*/  IMAD.WIDE R22, R4.reuse, 0x2, R198 ;  /* 0x0000000204167825 */ /* 0x040fe200078e02c6 */
[----:B------:R5:W-:Y:S03]  /*8120*/  STL [R1+0x2c], R130 ;  /* 0x00002c8201007387 */ /* 0x000be60000100800 */
[C---:B------:R-:W-:Y:S01]  /*8130*/  IMAD.WIDE R134, R4.reuse, 0x2, R134 ;  /* 0x0000000204867825 */ /* 0x040fe200078e0286 */
[----:B------:R5:W-:Y:S03]  /*8140*/  STL [R1+0x44], R220 ;  /* 0x000044dc01007387 */ /* 0x000be60000100800 */
[----:B------:R-:W-:Y:S01]  /*8150*/  IMAD.WIDE R198, R4, 0x2, R10 ;  /* 0x0000000204c67825 */ /* 0x000fe200078e020a */
[----:B------:R0:W-:Y:S01]  /*8160*/  STL [R1+0x30], R132 ;  /* 0x0000308401007387 */ /* 0x0001e20000100800 */
[----:B------:R-:W-:-:S03]  /*8170*/  LOP3.LUT R205, R205, R204, RZ, 0x3c, !PT ;  /* 0x000000cccdcd7212 */ /* 0x000fc600078e3cff */
[----:B------:R0:W-:Y:S04]  /*8180*/  STL [R1+0x34], R134 ;  /* 0x0000348601007387 */ /* 0x0001e80000100800 */
[----:B------:R0:W-:Y:S01]  /*8190*/  STL [R1+0x38], R198 ;  /* 0x000038c601007387 */ /* 0x0001e20000100800 */
[----:B------:R-:W-:Y:S02]  /*81a0*/  ISETP.NE.U32.AND P0, PT, R220, RZ, PT ;  /* 0x000000ffdc00720c */ /* 0x000fe40003f05070 */
[C---:B------:R-:W-:Y:S01]  /*81b0*/  LOP3.LUT R204, R205.reuse, R204, RZ, 0x3c, !PT ;  /* 0x000000cccdcc7212 */ /* 0x040fe200078e3cff */
[----:B------:R-:W-:Y:S02]  /*81c0*/  IMAD.MOV.U32 R179, RZ, RZ, R202 ;  /* 0x000000ffffb37224 */ /* 0x000fe400078e00ca */
[----:B------:R-:W-:Y:S01]  /*81d0*/  IMAD.MOV.U32 R195, RZ, RZ, R194 ;  /* 0x000000ffffc37224 */ /* 0x000fe200078e00c2 */
[----:B------:R-:W-:Y:S01]  /*81e0*/  LOP3.LUT R205, R205, R204, RZ, 0x3c, !PT ;  /* 0x000000cccdcd7212 */ /* 0x000fe200078e3cff */
[----:B------:R-:W-:-:S02]  /*81f0*/  IMAD.MOV.U32 R180, RZ, RZ, R8 ;  /* 0x000000ffffb47224 */ /* 0x000fc400078e0008 */
[----:B------:R-:W-:Y:S02]  /*8200*/  IMAD.MOV.U32 R193, RZ, RZ, R192 ;  /* 0x000000ffffc17224 */ /* 0x000fe400078e00c0 */
[----:B------:R-:W-:Y:S02]  /*8210*/  IMAD.MOV.U32 R191, RZ, RZ, R190 ;  /* 0x000000ffffbf7224 */ /* 0x000fe400078e00be */
[----:B------:R-:W-:Y:S02]  /*8220*/  IMAD.MOV.U32 R189, RZ, RZ, R188 ;  /* 0x000000ffffbd7224 */ /* 0x000fe400078e00bc */
[----:B------:R-:W-:Y:S02]  /*8230*/  IMAD.MOV.U32 R182, RZ, RZ, R12 ;  /* 0x000000ffffb67224 */ /* 0x000fe400078e000c */
[----:B------:R-:W-:Y:S02]  /*8240*/  IMAD.MOV.U32 R183, RZ, RZ, R200 ;  /* 0x000000ffffb77224 */ /* 0x000fe400078e00c8 */
        /* <DEDUP_REMOVED lines=79> */
[----:B------:R-:W-:Y:S01]  /*8740*/  IMAD.WIDE R8, R4, 0x2, R178 ;  /* 0x0000000204087825 */ /* 0x000fe200078e02b2 */
[----:B-1----:R-:W-:-:S03]  /*8750*/  SHF.R.U32.HI R0, RZ, 0x6, R0 ;  /* 0x00000006ff007819 */ /* 0x002fc60000011600 */
[----:B------:R-:W-:Y:S01]  /*8760*/  IMAD.WIDE R6, R4, 0x2, R180 ;  /* 0x0000000204067825 */ /* 0x000fe200078e02b4 */
[----:B------:R-:W-:-:S03]  /*8770*/  UIADD3 UR16, UR16, -0x40, URZ ;  /* 0xffffffc010107890 */ /* 0x000fc6000fffe03f */
[----:B------:R-:W-:Y:S01]  /*8780*/  IMAD.WIDE R12, R4, 0x2, R182 ;  /* 0x00000002040c7825 */ /* 0x000fe200078e02b6 */
[----:B------:R-:W-:-:S03]  /*8790*/  WARPGROUP.DEPBAR.LE gsb0, 0x0 ;  /* 0x00008000000079c5 */ /* 0x000fc60000010000 */
[----:B------:R-:W-:-:S04]  /*87a0*/  IMAD.WIDE R196, R4, 0x2, R196 ;  /* 0x0000000204c47825 */ /* 0x000fc800078e02c4 */
        /* <DEDUP_REMOVED lines=43> */
[----:B------:R-:W-:Y:S01]  /*8a60*/  IMAD.WIDE R136, R4, 0x2, R202 ;  /* 0x0000000204887825 */ /* 0x000fe200078e02ca */
[----:B------:R-:W-:-:S03]  /*8a70*/  SGXT.U32 R0, R0, 0x1 ;  /* 0x000000010000781a */ /* 0x000fc60000000000 */
        /* <DEDUP_REMOVED lines=90> */
[----:B0-----:R-:W-:Y:S02]  /*9020*/  IMAD.MOV.U32 R108, RZ, RZ, R109 ;  /* 0x000000ffff6c7224 */ /* 0x001fe400078e006d */
[----:B--2---:R-:W-:Y:S02]  /*9030*/  IMAD.MOV.U32 R110, RZ, RZ, R111 ;  /* 0x000000ffff6e7224 */ /* 0x004fe400078e006f */
[----:B---3--:R-:W-:Y:S02]  /*9040*/  IMAD.MOV.U32 R112, RZ, RZ, R113 ;  /* 0x000000ffff707224 */ /* 0x008fe400078e0071 */
[----:B----4-:R-:W-:Y:S02]  /*9050*/  IMAD.MOV.U32 R114, RZ, RZ, R115 ;  /* 0x000000ffff727224 */ /* 0x010fe400078e0073 */
[----:B-----5:R-:W-:Y:S02]  /*9060*/  IMAD.MOV.U32 R116, RZ, RZ, R117 ;  /* 0x000000ffff747224 */ /* 0x020fe400078e0075 */
        /* <DEDUP_REMOVED lines=9> */
[----:B------:R-:W-:Y:S01]  /*9100*/  IMAD.MOV.U32 R222, RZ, RZ, R199 ;  /* 0x000000ffffde7224 */ /* 0x000fe200078e00c7 */
[----:B------:R-:W-:Y:S06]  /*9110*/  @P0 BRA `(.L_x_1) ;  /* 0xffffffc000100947 */ /* 0x000fec000383ffff */
[----:B------:R-:W-:Y:S02]  /*9120*/  F2FP.BF16.F32.PACK_AB R83, R87, R83 ;  /* 0x000000535753723e */ /* 0x000fe400000010ff */
[----:B------:R-:W-:Y:S02]  /*9130*/  F2FP.BF16.F32.PACK_AB R82, R86, R82 ;  /* 0x000000525652723e */ /* 0x000fe400000010ff */
[----:B------:R-:W-:Y:S02]  /*9140*/  F2FP.BF16.F32.PACK_AB R81, R85, R81 ;  /* 0x000000515551723e */ /* 0x000fe400000010ff */
[----:B------:R-:W-:Y:S02]  /*9150*/  F2FP.BF16.F32.PACK_AB R80, R84, R80 ;  /* 0x000000505450723e */ /* 0x000fe400000010ff */
[----:B------:R-:W-:Y:S02]  /*9160*/  F2FP.BF16.F32.PACK_AB R75, R79, R75 ;  /* 0x0000004b4f4b723e */ /* 0x000fe400000010ff */
[----:B------:R-:W-:-:S02]  /*9170*/  F2FP.BF16.F32.PACK_AB R74, R78, R74 ;  /* 0x0000004a4e4a723e */ /* 0x000fc400000010ff */
        /* <DEDUP_REMOVED lines=25> */
[----:B------:R-:W-:-:S07]  /*9310*/  F2FP.BF16.F32.PACK_AB R24, R28, R24 ;  /* 0x000000181c18723e */ /* 0x000fce00000010ff */
.L_x_0:
[----:B------:R-:W2:Y:S01]  /*9320*/  LDL.LU R20, [R1+0xcc] ;  /* 0x0000cc0001147983 */ /* 0x000ea20000300800 */
[----:B------:R-:W-:Y:S01]  /*9330*/  ULDC.64 UR6, c[0x0][0x228] ;  /* 0x00008a0000067ab9 */ /* 0x000fe20000000a00 */
[----:B------:R-:W-:Y:S02]  /*9340*/  ULDC UR4, c[0x0][0x244] ;  /* 0x0000910000047ab9 */ /* 0x000fe40000000800 */
[----:B------:R-:W3:Y:S01]  /*9350*/  LDL.LU R88, [R1+0x48] ;  /* 0x0000480001587983 */ /* 0x000ee20000300800 */
[----:B------:R-:W1:Y:S03]  /*9360*/  S2R R3, SR_TID.X ;  /* 0x0000000000037919 */ /* 0x000e660000002100 */
[----:B0-----:R-:W4:Y:S04]  /*9370*/  LDL.LU R91, [R1+0xc8] ;  /* 0x0000c800015b7983 */ /* 0x001f280000300800 */
[----:B------:R-:W5:Y:S04]  /*9380*/  LDL.LU R90, [R1+0xc4] ;  /* 0x0000c400015a7983 */ /* 0x000f680000300800 */
[----:B------:R-:W5:Y:S01]  /*9390*/  LDL.LU R89, [R1+0xc0] ;  /* 0x0000c00001597983 */ /* 0x000f620000300800 */
[----:B-1----:R-:W-:-:S02]  /*93a0*/  IMAD.SHL.U32 R0, R3, 0x80, RZ ;  /* 0x0000008003007824 */ /* 0x002fc400078e00ff */
[C---:B------:R-:W-:Y:S02]  /*93b0*/  IMAD.SHL.U32 R2, R3.reuse, 0x10, RZ ;  /* 0x0000001003027824 */ /* 0x040fe400078e00ff */
[----:B------:R-:W-:Y:S01]  /*93c0*/  IMAD.SHL.U32 R3, R3, 0x8, RZ ;  /* 0x0000000803037824 */ /* 0x000fe200078e00ff */
[----:B------:R-:W-:Y:S02]  /*93d0*/  LOP3.LUT R5, R0, 0x400, RZ, 0xc0, !PT ;  /* 0x0000040000057812 */ /* 0x000fe400078ec0ff */
[----:B------:R-:W-:Y:S02]  /*93e0*/  LOP3.LUT R0, R2, 0x70, RZ, 0xc0, !PT ;  /* 0x0000007002007812 */ /* 0x000fe400078ec0ff */
[----:B------:R-:W-:Y:S02]  /*93f0*/  LOP3.LUT R3, R3, 0x380, RZ, 0xc0, !PT ;  /* 0x0000038003037812 */ /* 0x000fe400078ec0ff */
[----:B------:R-:W-:-:S05]  /*9400*/  IADD3 R0, R5, UR12, R0 ;  /* 0x0000000c05007c10 */ /* 0x000fca000fffe000 */
[----:B------:R-:W-:Y:S01]  /*9410*/  IMAD.IADD R44, R3, 0x1, R0 ;  /* 0x00000001032c7824 */ /* 0x000fe200078e0200 */
[----:B------:R-:W-:Y:S01]  /*9420*/  BAR.SYNC.DEFER_BLOCKING 0x0 ;  /* 0x0000000000007b1d */ /* 0x000fe20000010000 */
[----:B------:R-:W-:-:S07]  /*9430*/  LOP3.LUT R2, R2, 0x7f0, RZ, 0xc0, !PT ;  /* 0x000007f002027812 */ /* 0x000fce00078ec0ff */
[----:B------:R-:W0:Y:S01]  /*9440*/  LDC R0, c[0x0][0x248] ;  /* 0x00009200ff007b82 */ /* 0x000e220000000800 */
[----:B------:R-:W-:Y:S07]  /*9450*/  STSM.16.M88.4 [R44], R24 ;  /* 0x000000182c007844 */ /* 0x000fee0000000200 */
[----:B------:R-:W-:Y:S06]  /*9460*/  BAR.SYNC.DEFER_BLOCKING 0x0 ;  /* 0x0000000000007b1d */ /* 0x000fec0000010000 */
[----:B------:R-:W1:Y:S02]  /*9470*/  LDS.128 R4, [R2+UR12] ;  /* 0x0000000c02047984 */ /* 0x000e640008000c00 */
[----:B------:R-:W-:Y:S06]  /*9480*/  BAR.SYNC.DEFER_BLOCKING 0x0 ;  /* 0x0000000000007b1d */ /* 0x000fec0000010000 */
[----:B------:R0:W-:Y:S02]  /*9490*/  STSM.16.M88.4 [R44], R32 ;  /* 0x000000202c007844 */ /* 0x0001e40000000200 */
[----:B------:R-:W-:Y:S06]  /*94a0*/  BAR.SYNC.DEFER_BLOCKING 0x0 ;  /* 0x0000000000007b1d */ /* 0x000fec0000010000 */
[----:B------:R-:W1:Y:S02]  /*94b0*/  LDS.128 R8, [R2+UR12] ;  /* 0x0000000c02087984 */ /* 0x000e640008000c00 */
[----:B------:R-:W-:Y:S06]  /*94c0*/  BAR.SYNC.DEFER_BLOCKING 0x0 ;  /* 0x0000000000007b1d */ /* 0x000fec0000010000 */
[----:B------:R1:W-:Y:S02]  /*94d0*/  STSM.16.M88.4 [R44], R40 ;  /* 0x000000282c007844 */ /* 0x0003e40000000200 */
[----:B------:R-:W-:Y:S06]  /*94e0*/  BAR.SYNC.DEFER_BLOCKING 0x0 ;  /* 0x0000000000007b1d */ /* 0x000fec0000010000 */
[----:B------:R-:W1:Y:S02]  /*94f0*/  LDS.128 R12, [R2+UR12] ;  /* 0x0000000c020c7984 */ /* 0x000e640008000c00 */
[----:B------:R-:W-:Y:S01]  /*9500*/  BAR.SYNC.DEFER_BLOCKING 0x0 ;  /* 0x0000000000007b1d */ /* 0x000fe20000010000 */
[----:B--2---:R-:W-:-:S04]  /*9510*/  ISETP.GE.AND P0, PT, R20, UR6, PT ;  /* 0x0000000614007c0c */ /* 0x004fc8000bf06270 */
[C---:B---3--:R-:W-:Y:S01]  /*9520*/  ISETP.LT.AND P3, PT, R88.reuse, UR7, !P0 ;  /* 0x0000000758007c0c */ /* 0x048fe2000c761270 */
[----:B0-----:R-:W-:Y:S02]  /*9530*/  IMAD R28, R88, R0, RZ ;  /* 0x00000000581c7224 */ /* 0x001fe400078e02ff */
[----:B------:R-:W2:Y:S04]  /*9540*/  LDL.LU R88, [R1+0xbc] ;  /* 0x0000bc0001587983 */ /* 0x000ea80000300800 */
[----:B------:R-:W-:Y:S01]  /*9550*/  STSM.16.M88.4 [R44], R48 ;  /* 0x000000302c007844 */ /* 0x000fe20000000200 */
[----:B------:R-:W-:Y:S01]  /*9560*/  BAR.SYNC.DEFER_BLOCKING 0x0 ;  /* 0x0000000000007b1d */ /* 0x000fe20000010000 */
[----:B------:R-:W-:-:S05]  /*9570*/  IMAD R32, R20, UR4, RZ ;  /* 0x0000000414207c24 */ /* 0x000fca000f8e02ff */
[----:B------:R-:W-:Y:S01]  /*9580*/  ULDC.64 UR4, c[0x0][0x220] ;  /* 0x0000880000047ab9 */ /* 0x000fe20000000a00 */
[C---:B----4-:R-:W-:Y:S01]  /*9590*/  ISETP.LT.AND P2, PT, R91.reuse, UR7, !P0 ;  /* 0x000000075b007c0c */ /* 0x050fe2000c741270 */
[----:B------:R-:W-:Y:S01]  /*95a0*/  IMAD R33, R91, R0, RZ ;  /* 0x000000005b217224 */ /* 0x000fe200078e02ff */
[----:B------:R-:W3:Y:S04]  /*95b0*/  LDL.LU R93, [R1+0xb8] ;  /* 0x0000b800015d7983 */ /* 0x000ee80000300800 */
[----:B------:R-:W0:Y:S01]  /*95c0*/  LDS.128 R16, [R2+UR12] ;  /* 0x0000000c02107984 */ /* 0x000e220008000c00 */
[----:B------:R-:W-:Y:S01]  /*95d0*/  BAR.SYNC.DEFER_BLOCKING 0x0 ;  /* 0x0000000000007b1d */ /* 0x000fe20000010000 */
[----:B------:R-:W-:-:S05]  /*95e0*/  LEA R3, P1, R32, UR4, 0x1 ;  /* 0x0000000420037c11 */ /* 0x000fca000f8208ff */
[----:B------:R-:W4:Y:S04]  /*95f0*/  LDL.LU R91, [R1+0xb4] ;  /* 0x0000b400015b7983 */ /* 0x000f280000300800 */
[----:B------:R-:W-:Y:S01]  /*9600*/  STSM.16.M88.4 [R44], R56 ;  /* 0x000000382c007844 */ /* 0x000fe20000000200 */
[----:B------:R-:W-:Y:S06]  /*9610*/  BAR.SYNC.DEFER_BLOCKING 0x0 ;  /* 0x0000000000007b1d */ /* 0x000fec0000010000 */
[----:B------:R-:W0:Y:S02]  /*9620*/  LDS.128 R20, [R2+UR12] ;  /* 0x0000000c02147984 */ /* 0x000e240008000c00 */
[----:B------:R-:W-:Y:S06]  /*9630*/  BAR.SYNC.DEFER_BLOCKING 0x0 ;  /* 0x0000000000007b1d */ /* 0x000fec0000010000 */
[----:B------:R-:W-:Y:S02]  /*9640*/  STSM.16.M88.4 [R44], R64 ;  /* 0x000000402c007844 */ /* 0x000fe40000000200 */
[----:B------:R-:W-:Y:S06]  /*9650*/  BAR.SYNC.DEFER_BLOCKING 0x0 ;  /* 0x0000000000007b1d */ /* 0x000fec0000010000 */
[----:B------:R-:W0:Y:S02]  /*9660*/  LDS.128 R24, [R2+UR12] ;  /* 0x0000000c02187984 */ /* 0x000e240008000c00 */
[----:B------:R-:W-:Y:S01]  /*9670*/  BAR.SYNC.DEFER_BLOCKING 0x0 ;  /* 0x0000000000007b1d */ /* 0x000fe20000010000 */
[----:B------:R-:W-:-:S02]  /*9680*/  LEA.HI.X.SX32 R32, R32, UR5, 0x1, P1 ;  /* 0x0000000520207c11 */ /* 0x000fc400088f0eff */
[----:B------:R-:W-:-:S03]  /*9690*/  LEA R34, P4, R28, R3, 0x1 ;  /* 0x000000031c227211 */ /* 0x000fc600078808ff */
[----:B------:R-:W-:Y:S01]  /*96a0*/  STSM.16.M88.4 [R44], R72 ;  /* 0x000000482c007844 */ /* 0x000fe20000000200 */
[----:B------:R-:W-:Y:S01]  /*96b0*/  LEA.HI.X.SX32 R35, R28, R32, 0x1, P4 ;  /* 0x000000201c237211 */ /* 0x000fe200020f0eff */
[----:B------:R-:W-:Y:S06]  /*96c0*/  BAR.SYNC.DEFER_BLOCKING 0x0 ;  /* 0x0000000000007b1d */ /* 0x000fec0000010000 */
[----:B------:R-:W0:Y:S02]  /*96d0*/  LDS.128 R28, [R2+UR12] ;  /* 0x0000000c021c7984 */ /* 0x000e240008000c00 */
[----:B------:R-:W-:Y:S01]  /*96e0*/  BAR.SYNC.DEFER_BLOCKING 0x0 ;  /* 0x0000000000007b1d */ /* 0x000fe20000010000 */
[C---:B-----5:R-:W-:Y:S01]  /*96f0*/  ISETP.LT.AND P1, PT, R90.reuse, UR7, !P0 ;  /* 0x000000075a007c0c */ /* 0x060fe2000c721270 */
[----:B------:R-:W-:Y:S01]  /*9700*/  IMAD R39, R90, R0, RZ ;  /* 0x000000005a277224 */ /* 0x000fe200078e02ff */
[----:B------:R-:W-:-:S03]  /*9710*/  LEA R36, P5, R33, R3, 0x1 ;  /* 0x0000000321247211 */ /* 0x000fc600078a08ff */
[----:B------:R-:W5:Y:S04]  /*9720*/  LDL.LU R90, [R1+0xb0] ;  /* 0x0000b000015a7983 */ /* 0x000f680000300800 */
[----:B------:R-:W-:Y:S01]  /*9730*/  STSM.16.M88.4 [R44], R80 ;  /* 0x000000502c007844 */ /* 0x000fe20000000200 */
[----:B------:R-:W-:Y:S01]  /*9740*/  BAR.SYNC.DEFER_BLOCKING 0x0 ;  /* 0x0000000000007b1d */ /* 0x000fe20000010000 */
[----:B------:R-:W-:Y:S02]  /*9750*/  LEA R38, P4, R39, R3, 0x1 ;  /* 0x0000000327267211 */ /* 0x000fe400078808ff */
[----:B------:R-:W-:Y:S01]  /*9760*/  LEA.HI.X.SX32 R37, R33, R32, 0x1, P5 ;  /* 0x0000002021257211 */ /* 0x000fe200028f0eff */
[----:B------:R-:W-:Y:S01]  /*9770*/  IMAD R33, R89, R0, RZ ;  /* 0x0000000059217224 */ /* 0x000fe200078e02ff */
[----:B------:R-:W-:Y:S01]  /*9780*/  LEA.HI.X.SX32 R39, R39, R32, 0x1, P4 ;  /* 0x0000002027277211 */ /* 0x000fe200020f0eff */
[----:B------:R-:W5:Y:S04]  /*9790*/  LDL.LU R92, [R1+0xac] ;  /* 0x0000ac00015c7983 */ /* 0x000f680000300800 */
[----:B-1----:R1:W-:Y:S01]  /*97a0*/  @P3 STG.E.U16 desc[UR14][R34.64], R4 ;  /* 0x0000000422003986 */ /* 0x0023e2000c10150e */
[----:B------:R-:W-:-:S03]  /*97b0*/  ISETP.LT.AND P3, PT, R89, UR7, !P0 ;  /* 0x0000000759007c0c */ /* 0x000fc6000c761270 */
[----:B------:R-:W5:Y:S01]  /*97c0*/  LDL.LU R89, [R1+0xa8] ;  /* 0x0000a80001597983 */ /* 0x000f620000300800 */
[C---:B--2---:R-:W-:Y:S01]  /*97d0*/  ISETP.LT.AND P4, PT, R88.reuse, UR7, !P0 ;  /* 0x0000000758007c0c */ /* 0x044fe2000c781270 */
[----:B------:R-:W-:Y:S02]  /*97e0*/  IMAD R40, R88, R0, RZ ;  /* 0x0000000058287224 */ /* 0x000fe400078e02ff */
[----:B------:R-:W2:Y:S04]  /*97f0*/  LDL.LU R88, [R1+0xa4] ;  /* 0x0000a40001587983 */ /* 0x000ea80000300800 */
[----:B------:R0:W-:Y:S01]  /*9800*/  @P2 STG.E.U16 desc[UR14][R36.64], R5 ;  /* 0x0000000524002986 */ /* 0x0001e2000c10150e */
[C---:B-1----:R-:W-:Y:S02]  /*9810*/  LEA R34, P2, R33.reuse, R3, 0x1 ;  /* 0x0000000321227211 */ /* 0x042fe400078408ff */
[----:B------:R-:W-:Y:S01]  /*9820*/  PRMT R43, R6, 0x7632, R43 ;  /* 0x00007632062b7816 */ /* 0x000fe2000000002b */
[----:B------:R1:W-:Y:S01]  /*9830*/  @P1 STG.E.U16 desc[UR14][R38.64], R6 ;  /* 0x0000000626001986 */ /* 0x0003e2000c10150e */
[----:B------:R-:W-:-:S02]  /*9840*/  LEA.HI.X.SX32 R35, R33, R32, 0x1, P2 ;  /* 0x0000002021237211 */ /* 0x000fc400010f0eff */
[----:B------:R-:W-:Y:S02]  /*9850*/  PRMT R41, R4, 0x7632, R41 ;  /* 0x0000763204297816 */ /* 0x000fe40000000029 */
[C---:B---3--:R-:W-:Y:S01]  /*9860*/  ISETP.LT.AND P1, PT, R93.reuse, UR7, !P0 ;  /* 0x000000075d007c0c */ /* 0x048fe2000c721270 */
[----:B0-----:R-:W-:Y:S01]  /*9870*/  IMAD R37, R93, R0, RZ ;  /* 0x000000005d257224 */ /* 0x001fe200078e02ff */
[CC--:B------:R-:W-:Y:S01]  /*9880*/  LEA R4, P5, R40.reuse, R3.reuse, 0x1 ;  /* 0x0000000328047211 */ /* 0x0c0fe200078a08ff */
[----:B------:R-:W-:Y:S01]  /*9890*/  @P3 STG.E.U16 desc[UR14][R34.64], R7 ;  /* 0x0000000722003986 */ /* 0x000fe2000c10150e */
[----:B------:R-:W-:Y:S02]  /*98a0*/  PRMT R42, R5, 0x7632, R42 ;  /* 0x00007632052a7816 */ /* 0x000fe4000000002a */
[----:B------:R-:W-:Y:S02]  /*98b0*/  LEA R36, P6, R37, R3, 0x1 ;  /* 0x0000000325247211 */ /* 0x000fe400078c08ff */
[----:B------:R-:W-:-:S02]  /*98c0*/  LEA.HI.X.SX32 R5, R40, R32, 0x1, P5 ;  /* 0x0000002028057211 */ /* 0x000fc400028f0eff */
[----:B------:R-:W-:-:S03]  /*98d0*/  LEA.HI.X.SX32 R37, R37, R32, 0x1, P6 ;  /* 0x0000002025257211 */ /* 0x000fc600030f0eff */
[----:B------:R0:W-:Y:S01]  /*98e0*/  @P4 STG.E.U16 desc[UR14][R4.64], R41 ;  /* 0x0000002904004986 */ /* 0x0001e2000c10150e */
[C---:B----4-:R-:W-:Y:S01]  /*98f0*/  ISETP.LT.AND P2, PT, R91.reuse, UR7, !P0 ;  /* 0x000000075b007c0c */ /* 0x050fe2000c741270 */
[----:B-1----:R-:W-:Y:S02]  /*9900*/  IMAD R6, R91, R0, RZ ;  /* 0x000000005b067224 */ /* 0x002fe400078e02ff */
[----:B------:R-:W3:Y:S03]  /*9910*/  LDL.LU R91, [R1+0xa0] ;  /* 0x0000a000015b7983 */ /* 0x000ee60000300800 */
[----:B------:R-:W-:-:S04]  /*9920*/  LEA R38, P3, R6, R3, 0x1 ;  /* 0x0000000306267211 */ /* 0x000fc800078608ff */
[----:B------:R-:W-:Y:S01]  /*9930*/  LEA.HI.X.SX32 R39, R6, R32, 0x1, P3 ;  /* 0x0000002006277211 */ /* 0x000fe200018f0eff */
[----:B------:R-:W-:Y:S01]  /*9940*/  @P1 STG.E.U16 desc[UR14][R36.64], R42 ;  /* 0x0000002a24001986 */ /* 0x000fe2000c10150e */
[----:B------:R-:W-:-:S03]  /*9950*/  PRMT R44, R7, 0x7632, R44 ;  /* 0x00007632072c7816 */ /* 0x000fc6000000002c */
[----:B------:R1:W-:Y:S01]  /*9960*/  @P2 STG.E.U16 desc[UR14][R38.64], R43 ;  /* 0x0000002b26002986 */ /* 0x0003e2000c10150e */
[C---:B-----5:R-:W-:Y:S01]  /*9970*/  ISETP.LT.AND P5, PT, R90.reuse, UR7, !P0 ;  /* 0x000000075a007c0c */ /* 0x060fe2000c7a1270 */
[----:B------:R-:W-:Y:S02]  /*9980*/  IMAD R6, R90, R0, RZ ;  /* 0x000000005a067224 */ /* 0x000fe400078e02ff */
[----:B------:R-:W4:Y:S03]  /*9990*/  LDL.LU R90, [R1+0x9c] ;  /* 0x00009c00015a7983 */ /* 0x000f260000300800 */
[----:B------:R-:W-:-:S04]  /*99a0*/  LEA R40, P1, R6, R3, 0x1 ;  /* 0x0000000306287211 */ /* 0x000fc800078208ff */
[----:B0-----:R-:W-:Y:S02]  /*99b0*/  LEA.HI.X.SX32 R41, R6, R32, 0x1, P1 ;  /* 0x0000002006297211 */ /* 0x001fe400008f0eff */
[C---:B------:R-:W-:Y:S01]  /*99c0*/  ISETP.LT.AND P3, PT, R92.reuse, UR7, !P0 ;  /* 0x000000075c007c0c */ /* 0x040fe2000c761270 */
[-C--:B------:R-:W-:Y:S02]  /*99d0*/  IMAD R7, R92, R0.reuse, RZ ;  /* 0x000000005c077224 */ /* 0x080fe400078e02ff */
[----:B------:R-:W5:Y:S01]  /*99e0*/  LDL.LU R92, [R1+0x98] ;  /* 0x00009800015c7983 */ /* 0x000f620000300800 */
[C---:B------:R-:W-:Y:S01]  /*99f0*/  ISETP.LT.AND P2, PT, R89.reuse, UR7, !P0 ;  /* 0x0000000759007c0c */ /* 0x040fe2000c741270 */
[-C--:B------:R-:W-:Y:S02]  /*9a00*/  IMAD R33, R89, R0.reuse, RZ ;  /* 0x0000000059217224 */ /* 0x080fe400078e02ff */
[----:B------:R-:W5:Y:S01]  /*9a10*/  LDL.LU R89, [R1+0x94] ;  /* 0x0000940001597983 */ /* 0x000f620000300800 */
[C---:B--2---:R-:W-:Y:S01]  /*9a20*/  ISETP.LT.AND P1, PT, R88.reuse, UR7, !P0 ;  /* 0x0000000758007c0c */ /* 0x044fe2000c721270 */
[----:B------:R-:W-:-:S02]  /*9a30*/  IMAD R35, R88, R0, RZ ;  /* 0x0000000058237224 */ /* 0x000fc400078e02ff */
[----:B------:R-:W2:Y:S01]  /*9a40*/  LDL.LU R88, [R1+0x90] ;  /* 0x0000900001587983 */ /* 0x000ea20000300800 */
[-C--:B------:R-:W-:Y:S02]  /*9a50*/  LEA R4, P4, R7, R3.reuse, 0x1 ;  /* 0x0000000307047211 */ /* 0x080fe400078808ff */
[-C--:B------:R-:W-:Y:S02]  /*9a60*/  LEA R6, P6, R33, R3.reuse, 0x1 ;  /* 0x0000000321067211 */ /* 0x080fe400078c08ff */
[-C--:B------:R-:W-:Y:S02]  /*9a70*/  LEA.HI.X.SX32 R5, R7, R32.reuse, 0x1, P4 ;  /* 0x0000002007057211 */ /* 0x080fe400020f0eff */
[----:B------:R-:W-:Y:S01]  /*9a80*/  LEA.HI.X.SX32 R7, R33, R32, 0x1, P6 ;  /* 0x0000002021077211 */ /* 0x000fe200030f0eff */
[----:B------:R-:W-:Y:S01]  /*9a90*/  @P5 STG.E.U16 desc[UR14][R40.64], R44 ;  /* 0x0000002c28005986 */ /* 0x000fe2000c10150e */
[----:B------:R-:W-:-:S03]  /*9aa0*/  LEA R34, P5, R35, R3, 0x1 ;  /* 0x0000000323227211 */ /* 0x000fc600078a08ff */
[----:B------:R0:W-:Y:S04]  /*9ab0*/  @P3 STG.E.U16 desc[UR14][R4.64], R8 ;  /* 0x0000000804003986 */ /* 0x0001e8000c10150e */
[----:B------:R5:W-:Y:S01]  /*9ac0*/  @P2 STG.E.U16 desc[UR14][R6.64], R9 ;  /* 0x0000000906002986 */ /* 0x000be2000c10150e */
[----:B------:R-:W-:-:S05]  /*9ad0*/  LEA.HI.X.SX32 R35, R35, R32, 0x1, P5 ;  /* 0x0000002023237211 */ /* 0x000fca00028f0eff */
[----:B------:R2:W-:Y:S01]  /*9ae0*/  @P1 STG.E.U16 desc[UR14][R34.64], R10 ;  /* 0x0000000a22001986 */ /* 0x0005e2000c10150e */
[----:B-1----:R-:W-:Y:S02]  /*9af0*/  PRMT R39, R9, 0x7632, R39 ;  /* 0x0000763209277816 */ /* 0x002fe40000000027 */
[C---:B---3--:R-:W-:Y:S01]  /*9b00*/  ISETP.LT.AND P4, PT, R91.reuse, UR7, !P0 ;  /* 0x000000075b007c0c */ /* 0x048fe2000c781270 */
[----:B------:R-:W-:Y:S02]  /*9b10*/  IMAD R33, R91, R0, RZ ;  /* 0x000000005b217224 */ /* 0x000fe400078e02ff */
[----:B------:R-:W3:Y:S03]  /*9b20*/  LDL.LU R91, [R1+0x8c] ;  /* 0x00008c00015b7983 */ /* 0x000ee60000300800 */
[C---:B------:R-:W-:Y:S01]  /*9b30*/  LEA R36, P2, R33.reuse, R3, 0x1 ;  /* 0x0000000321247211 */ /* 0x040fe200078408ff */
[----:B------:R-:W3:Y:S03]  /*9b40*/  LDL.LU R94, [R1+0x88] ;  /* 0x00008800015e7983 */ /* 0x000ee60000300800 */
[----:B------:R-:W-:Y:S01]  /*9b50*/  LEA.HI.X.SX32 R37, R33, R32, 0x1, P2 ;  /* 0x0000002021257211 */ /* 0x000fe200010f0eff */
[----:B------:R-:W3:Y:S01]  /*9b60*/  LDL.LU R93, [R1+0x84] ;  /* 0x00008400015d7983 */ /* 0x000ee20000300800 */
[C---:B----4-:R-:W-:Y:S01]  /*9b70*/  ISETP.LT.AND P5, PT, R90.reuse, UR7, !P0 ;  /* 0x000000075a007c0c */ /* 0x050fe2000c7a1270 */
[----:B------:R-:W-:-:S02]  /*9b80*/  IMAD R33, R90, R0, RZ ;  /* 0x000000005a217224 */ /* 0x000fc400078e02ff */
[----:B------:R-:W4:Y:S03]  /*9b90*/  LDL.LU R90, [R1+0x80] ;  /* 0x00008000015a7983 */ /* 0x000f260000300800 */
[----:B0-----:R-:W-:-:S04]  /*9ba0*/  LEA R4, P1, R33, R3, 0x1 ;  /* 0x0000000321047211 */ /* 0x001fc800078208ff */
[----:B------:R-:W-:Y:S02]  /*9bb0*/  LEA.HI.X.SX32 R5, R33, R32, 0x1, P1 ;  /* 0x0000002021057211 */ /* 0x000fe400008f0eff */
[C---:B-----5:R-:W-:Y:S01]  /*9bc0*/  ISETP.LT.AND P3, PT, R92.reuse, UR7, !P0 ;  /* 0x000000075c007c0c */ /* 0x060fe2000c761270 */
[-C--:B------:R-:W-:Y:S01]  /*9bd0*/  IMAD R7, R92, R0.reuse, RZ ;  /* 0x000000005c077224 */ /* 0x080fe200078e02ff */
[C---:B------:R-:W-:Y:S01]  /*9be0*/  ISETP.LT.AND P2, PT, R89.reuse, UR7, !P0 ;  /* 0x0000000759007c0c */ /* 0x040fe2000c741270 */
[-C--:B------:R-:W-:Y:S02]  /*9bf0*/  IMAD R9, R89, R0.reuse, RZ ;  /* 0x0000000059097224 */ /* 0x080fe400078e02ff */
[----:B------:R-:W5:Y:S01]  /*9c00*/  LDL.LU R89, [R1+0x148] ;  /* 0x0001480001597983 */ /* 0x000f620000300800 */
[C---:B--2---:R-:W-:Y:S01]  /*9c10*/  ISETP.LT.AND P1, PT, R88.reuse, UR7, !P0 ;  /* 0x0000000758007c0c */ /* 0x044fe2000c721270 */
[----:B------:R-:W-:Y:S02]  /*9c20*/  IMAD R33, R88, R0, RZ ;  /* 0x0000000058217224 */ /* 0x000fe400078e02ff */
[----:B------:R-:W2:Y:S04]  /*9c30*/  LDL.LU R88, [R1+0x7c] ;  /* 0x00007c0001587983 */ /* 0x000ea80000300800 */
[----:B------:R-:W2:Y:S01]  /*9c40*/  LDL.LU R92, [R1+0x78] ;  /* 0x00007800015c7983 */ /* 0x000ea20000300800 */
[----:B------:R-:W-:-:S02]  /*9c50*/  PRMT R38, R8, 0x7632, R38 ;  /* 0x0000763208267816 */ /* 0x000fc40000000026 */
[-C--:B------:R-:W-:Y:S01]  /*9c60*/  LEA R6, P6, R7, R3.reuse, 0x1 ;  /* 0x0000000307067211 */ /* 0x080fe200078c08ff */
[----:B------:R0:W-:Y:S01]  /*9c70*/  @P4 STG.E.U16 desc[UR14][R36.64], R11 ;  /* 0x0000000b24004986 */ /* 0x0001e2000c10150e */
[----:B------:R-:W-:Y:S02]  /*9c80*/  PRMT R40, R10, 0x7632, R40 ;  /* 0x000076320a287816 */ /* 0x000fe40000000028 */
[-C--:B------:R-:W-:Y:S01]  /*9c90*/  LEA R8, P4, R9, R3.reuse, 0x1 ;  /* 0x0000000309087211 */ /* 0x080fe200078808ff */
[----:B------:R1:W-:Y:S01]  /*9ca0*/  @P5 STG.E.U16 desc[UR14][R4.64], R38 ;  /* 0x0000002604005986 */ /* 0x0003e2000c10150e */
[----:B------:R-:W-:Y:S02]  /*9cb0*/  LEA R10, P5, R33, R3, 0x1 ;  /* 0x00000003210a7211 */ /* 0x000fe400078a08ff */
[----:B------:R-:W-:Y:S02]  /*9cc0*/  LEA.HI.X.SX32 R7, R7, R32, 0x1, P6 ;  /* 0x0000002007077211 */ /* 0x000fe400030f0eff */
[----:B------:R-:W-:-:S02]  /*9cd0*/  PRMT R41, R11, 0x7632, R41 ;  /* 0x000076320b297816 */ /* 0x000fc40000000029 */
[-C--:B------:R-:W-:Y:S01]  /*9ce0*/  LEA.HI.X.SX32 R9, R9, R32.reuse, 0x1, P4 ;  /* 0x0000002009097211 */ /* 0x080fe200020f0eff */
[----:B------:R1:W-:Y:S01]  /*9cf0*/  @P3 STG.E.U16 desc[UR14][R6.64], R39 ;  /* 0x0000002706003986 */ /* 0x0003e2000c10150e */
[----:B0-----:R-:W-:-:S03]  /*9d00*/  LEA.HI.X.SX32 R11, R33, R32, 0x1, P5 ;  /* 0x00000020210b7211 */ /* 0x001fc600028f0eff */
[----:B------:R-:W-:Y:S04]  /*9d10*/  @P2 STG.E.U16 desc[UR14][R8.64], R40 ;  /* 0x0000002808002986 */ /* 0x000fe8000c10150e */
[----:B------:R-:W-:Y:S01]  /*9d20*/  @P1 STG.E.U16 desc[UR14][R10.64], R41 ;  /* 0x000000290a001986 */ /* 0x000fe2000c10150e */
[CC--:B---3--:R-:W-:Y:S01]  /*9d30*/  IMAD R35, R91.reuse, R0.reuse, RZ ;  /* 0x000000005b237224 */ /* 0x0c8fe200078e02ff */
[----:B------:R-:W-:Y:S02]  /*9d40*/  ISETP.LT.AND P6, PT, R91, UR7, !P0 ;  /* 0x000000075b007c0c */ /* 0x000fe4000c7c1270 */
[----:B------:R-:W3:Y:S01]  /*9d50*/  LDL.LU R91, [R1+0x74] ;  /* 0x00007400015b7983 */ /* 0x000ee20000300800 */
[----:B-1----:R-:W-:Y:S01]  /*9d60*/  IMAD R5, R94, R0, RZ ;  /* 0x000000005e057224 */ /* 0x002fe200078e02ff */
[----:B------:R-:W-:-:S02]  /*9d70*/  LEA R34, P4, R35, R3, 0x1 ;  /* 0x0000000323227211 */ /* 0x000fc400078808ff */
[----:B------:R-:W-:Y:S01]  /*9d80*/  ISETP.LT.AND P3, PT, R94, UR7, !P0 ;  /* 0x000000075e007c0c */ /* 0x000fe2000c761270 */
[----:B------:R-:W-:Y:S01]  /*9d90*/  IMAD R33, R93, R0, RZ ;  /* 0x000000005d217224 */ /* 0x000fe200078e02ff */
[-C--:B------:R-:W-:Y:S02]  /*9da0*/  LEA.HI.X.SX32 R35, R35, R32.reuse, 0x1, P4 ;  /* 0x0000002023237211 */ /* 0x080fe400020f0eff */
[-C--:B------:R-:W-:Y:S02]  /*9db0*/  LEA R4, P4, R5, R3.reuse, 0x1 ;  /* 0x0000000305047211 */ /* 0x080fe400078808ff */
[----:B------:R-:W-:Y:S02]  /*9dc0*/  ISETP.LT.AND P2, PT, R93, UR7, !P0 ;  /* 0x000000075d007c0c */ /* 0x000fe4000c741270 */
[----:B------:R-:W-:Y:S02]  /*9dd0*/  LEA R6, P5, R33, R3, 0x1 ;  /* 0x0000000321067211 */ /* 0x000fe400078a08ff */
[-C--:B------:R-:W-:Y:S01]  /*9de0*/  LEA.HI.X.SX32 R5, R5, R32.reuse, 0x1, P4 ;  /* 0x0000002005057211 */ /* 0x080fe200020f0eff */
[----:B------:R-:W-:Y:S01]  /*9df0*/  @P6 STG.E.U16 desc[UR14][R34.64], R12 ;  /* 0x0000000c22006986 */ /* 0x000fe2000c10150e */
[----:B------:R-:W-:-:S03]  /*9e00*/  LEA.HI.X.SX32 R7, R33, R32, 0x1, P5 ;  /* 0x0000002021077211 */ /* 0x000fc600028f0eff */
[----:B------:R-:W-:Y:S04]  /*9e10*/  @P3 STG.E.U16 desc[UR14][R4.64], R13 ;  /* 0x0000000d04003986 */ /* 0x000fe8000c10150e */
[----:B------:R0:W-:Y:S02]  /*9e20*/  @P2 STG.E.U16 desc[UR14][R6.64], R14 ;  /* 0x0000000e06002986 */ /* 0x0001e4000c10150e */
[----:B0-----:R-:W-:Y:S02]  /*9e30*/  PRMT R7, R12, 0x7632, R7 ;  /* 0x000076320c077816 */ /* 0x001fe40000000007 */
[C---:B----4-:R-:W-:Y:S01]  /*9e40*/  ISETP.LT.AND P1, PT, R90.reuse, UR7, !P0 ;  /* 0x000000075a007c0c */ /* 0x050fe2000c721270 */
[----:B------:R-:W-:Y:S02]  /*9e50*/  IMAD R36, R90, R0, RZ ;  /* 0x000000005a247224 */ /* 0x000fe400078e02ff */
[----:B------:R-:W4:Y:S04]  /*9e60*/  LDL.LU R90, [R1+0x70] ;  /* 0x00007000015a7983 */ /* 0x000f280000300800 */
[----:B------:R-:W4:Y:S01]  /*9e70*/  LDL.LU R94, [R1+0x6c] ;  /* 0x00006c00015e7983 */ /* 0x000f220000300800 */
[----:B-----5:R-:W-:-:S03]  /*9e80*/  ISETP.LT.AND P5, PT, R89, UR7, !P0 ;  /* 0x0000000759007c0c */ /* 0x020fc6000c7a1270 */
[----:B------:R-:W5:Y:S01]  /*9e90*/  LDL.LU R89, [R1+0x68] ;  /* 0x0000680001597983 */ /* 0x000f620000300800 */
[C---:B--2---:R-:W-:Y:S01]  /*9ea0*/  ISETP.LT.AND P3, PT, R88.reuse, UR7, !P0 ;  /* 0x0000000758007c0c */ /* 0x044fe2000c761270 */
[-C--:B------:R-:W-:Y:S02]  /*9eb0*/  IMAD R11, R88, R0.reuse, RZ ;  /* 0x00000000580b7224 */ /* 0x080fe400078e02ff */
[----:B------:R-:W2:Y:S01]  /*9ec0*/  LDL.LU R88, [R1+0x64] ;  /* 0x0000640001587983 */ /* 0x000ea20000300800 */
[C---:B------:R-:W-:Y:S01]  /*9ed0*/  ISETP.LT.AND P2, PT, R92.reuse, UR7, !P0 ;  /* 0x000000075c007c0c */ /* 0x040fe2000c741270 */
[----:B------:R-:W-:Y:S02]  /*9ee0*/  IMAD R12, R92, R0, RZ ;  /* 0x000000005c0c7224 */ /* 0x000fe400078e02ff */
[----:B------:R-:W2:Y:S04]  /*9ef0*/  LDL.LU R93, [R1+0x144] ;  /* 0x00014400015d7983 */ /* 0x000ea80000300800 */
[----:B------:R-:W2:Y:S01]  /*9f00*/  LDL.LU R92, [R1+0x60] ;  /* 0x00006000015c7983 */ /* 0x000ea20000300800 */
[----:B------:R-:W-:-:S02]  /*9f10*/  LEA R8, P6, R36, R3, 0x1 ;  /* 0x0000000324087211 */ /* 0x000fc400078c08ff */
[-C--:B------:R-:W-:Y:S02]  /*9f20*/  LEA R10, P4, R11, R3.reuse, 0x1 ;  /* 0x000000030b0a7211 */ /* 0x080fe400078808ff */
[-C--:B------:R-:W-:Y:S02]  /*9f30*/  LEA.HI.X.SX32 R9, R36, R32.reuse, 0x1, P6 ;  /* 0x0000002024097211 */ /* 0x080fe400030f0eff */
[----:B------:R-:W-:Y:S02]  /*9f40*/  PRMT R33, R13, 0x7632, R33 ;  /* 0x000076320d217816 */ /* 0x000fe40000000021 */
[----:B------:R-:W-:Y:S01]  /*9f50*/  LEA.HI.X.SX32 R11, R11, R32, 0x1, P4 ;  /* 0x000000200b0b7211 */ /* 0x000fe200020f0eff */
[----:B------:R-:W-:Y:S01]  /*9f60*/  @P1 STG.E.U16 desc[UR14][R8.64], R15 ;  /* 0x0000000f08001986 */ /* 0x000fe2000c10150e */
[----:B------:R-:W-:-:S03]  /*9f70*/  LEA R4, P6, R12, R3, 0x1 ;  /* 0x000000030c047211 */ /* 0x000fc600078c08ff */
[----:B------:R0:W-:Y:S01]  /*9f80*/  @P3 STG.E.U16 desc[UR14][R10.64], R7 ;  /* 0x000000070a003986 */ /* 0x0001e2000c10150e */
[----:B------:R-:W-:Y:S02]  /*9f90*/  LEA.HI.X.SX32 R5, R12, R32, 0x1, P6 ;  /* 0x000000200c057211 */ /* 0x000fe400030f0eff */
[----:B------:R-:W-:-:S03]  /*9fa0*/  PRMT R14, R14, 0x7632, R14 ;  /* 0x000076320e0e7816 */ /* 0x000fc6000000000e */
[----:B------:R-:W-:Y:S01]  /*9fb0*/  @P2 STG.E.U16 desc[UR14][R4.64], R33 ;  /* 0x0000002104002986 */ /* 0x000fe2000c10150e */
[C---:B---3--:R-:W-:Y:S01]  /*9fc0*/  ISETP.LT.AND P1, PT, R91.reuse, UR7, !P0 ;  /* 0x000000075b007c0c */ /* 0x048fe2000c721270 */
[----:B------:R-:W-:Y:S02]  /*9fd0*/  IMAD R13, R91, R0, RZ ;  /* 0x000000005b0d7224 */ /* 0x000fe400078e02ff */
[----:B------:R-:W3:Y:S03]  /*9fe0*/  LDL.LU R91, [R1+0x5c] ;  /* 0x00005c00015b7983 */ /* 0x000ee60000300800 */
[----:B------:R-:W-:-:S04]  /*9ff0*/  LEA R6, P4, R13, R3, 0x1 ;  /* 0x000000030d067211 */ /* 0x000fc800078808ff */
[----:B0-----:R-:W-:-:S05]  /*a000*/  LEA.HI.X.SX32 R7, R13, R32, 0x1, P4 ;  /* 0x000000200d077211 */ /* 0x001fca00020f0eff */
[----:B------:R0:W-:Y:S01]  /*a010*/  @P1 STG.E.U16 desc[UR14][R6.64], R14 ;  /* 0x0000000e06001986 */ /* 0x0001e2000c10150e */
[----:B------:R-:W-:Y:S02]  /*a020*/  PRMT R15, R15, 0x7632, R15 ;  /* 0x000076320f0f7816 */ /* 0x000fe4000000000f */
[C---:B----4-:R-:W-:Y:S01]  /*a030*/  ISETP.LT.AND P3, PT, R90.reuse, UR7, !P0 ;  /* 0x000000075a007c0c */ /* 0x050fe2000c761270 */
[-C--:B------:R-:W-:Y:S02]  /*a040*/  IMAD R9, R90, R0.reuse, RZ ;  /* 0x000000005a097224 */ /* 0x080fe400078e02ff */
[----:B------:R-:W4:Y:S01]  /*a050*/  LDL.LU R90, [R1+0x58] ;  /* 0x00005800015a7983 */ /* 0x000f220000300800 */
[C---:B------:R-:W-:Y:S02]  /*a060*/  IMAD R13, R94.reuse, R0, RZ ;  /* 0x000000005e0d7224 */ /* 0x040fe400078e02ff */
[----:B------:R-:W-:Y:S02]  /*a070*/  LEA R8, P4, R9, R3, 0x1 ;  /* 0x0000000309087211 */ /* 0x000fe400078808ff */
[----:B------:R-:W-:-:S02]  /*a080*/  ISETP.LT.AND P2, PT, R94, UR7, !P0 ;  /* 0x000000075e007c0c */ /* 0x000fc4000c741270 */
[----:B------:R-:W-:Y:S02]  /*a090*/  LEA.HI.X.SX32 R9, R9, R32, 0x1, P4 ;  /* 0x0000002009097211 */ /* 0x000fe400020f0eff */
[----:B------:R-:W-:-:S04]  /*a0a0*/  LEA R12, P6, R13, R3, 0x1 ;  /* 0x000000030d0c7211 */ /* 0x000fc800078c08ff */
[----:B------:R-:W-:Y:S01]  /*a0b0*/  LEA.HI.X.SX32 R13, R13, R32, 0x1, P6 ;  /* 0x000000200d0d7211 */ /* 0x000fe200030f0eff */
[----:B------:R-:W-:Y:S04]  /*a0c0*/  @P3 STG.E.U16 desc[UR14][R8.64], R15 ;  /* 0x0000000f08003986 */ /* 0x000fe8000c10150e */
[----:B------:R1:W-:Y:S01]  /*a0d0*/  @P2 STG.E.U16 desc[UR14][R12.64], R16 ;  /* 0x000000100c002986 */ /* 0x0003e2000c10150e */
[C---:B-----5:R-:W-:Y:S01]  /*a0e0*/  ISETP.LT.AND P1, PT, R89.reuse, UR7, !P0 ;  /* 0x0000000759007c0c */ /* 0x060fe2000c721270 */
[-C--:B------:R-:W-:Y:S02]  /*a0f0*/  IMAD R10, R89, R0.reuse, RZ ;  /* 0x00000000590a7224 */ /* 0x080fe400078e02ff */
[----:B------:R-:W5:Y:S01]  /*a100*/  LDL.LU R89, [R1+0x54] ;  /* 0x0000540001597983 */ /* 0x000f620000300800 */
[C---:B--2---:R-:W-:Y:S01]  /*a110*/  ISETP.LT.AND P4, PT, R88.reuse, UR7, !P0 ;  /* 0x0000000758007c0c */ /* 0x044fe2000c781270 */
[----:B------:R-:W-:-:S02]  /*a120*/  IMAD R11, R88, R0, RZ ;  /* 0x00000000580b7224 */ /* 0x000fc400078e02ff */
[----:B------:R-:W2:Y:S03]  /*a130*/  LDL.LU R88, [R1+0x50] ;  /* 0x0000500001587983 */ /* 0x000ea60000300800 */
[CC--:B0-----:R-:W-:Y:S01]  /*a140*/  LEA R6, P6, R11.reuse, R3.reuse, 0x1 ;  /* 0x000000030b067211 */ /* 0x0c1fe200078c08ff */
[----:B-1----:R-:W2:Y:S01]  /*a150*/  LDL.LU R13, [R1+0x4c] ;  /* 0x00004c00010d7983 */ /* 0x002ea20000300800 */
[----:B------:R-:W-:Y:S02]  /*a160*/  IMAD R14, R92, R0, RZ ;  /* 0x000000005c0e7224 */ /* 0x000fe400078e02ff */
[----:B------:R-:W-:Y:S01]  /*a170*/  LEA.HI.X.SX32 R7, R11, R32, 0x1, P6 ;  /* 0x000000200b077211 */ /* 0x000fe200030f0eff */
[----:B------:R-:W2:Y:S02]  /*a180*/  LDL.LU R15, [R1+0x140] ;  /* 0x00014000010f7983 */ /* 0x000ea40000300800 */
[----:B------:R-:W-:-:S04]  /*a190*/  LEA R8, P6, R14, R3, 0x1 ;  /* 0x000000030e087211 */ /* 0x000fc800078c08ff */
[-C--:B------:R-:W-:Y:S02]  /*a1a0*/  LEA.HI.X.SX32 R9, R14, R32.reuse, 0x1, P6 ;  /* 0x000000200e097211 */ /* 0x080fe400030f0eff */
[----:B------:R-:W2:Y:S01]  /*a1b0*/  LDL.LU R14, [R1+0x13c] ;  /* 0x00013c00010e7983 */ /* 0x000ea20000300800 */
[----:B------:R-:W-:Y:S02]  /*a1c0*/  LEA R4, P3, R10, R3, 0x1 ;  /* 0x000000030a047211 */ /* 0x000fe400078608ff */
[----:B------:R-:W-:Y:S02]  /*a1d0*/  ISETP.LT.AND P2, PT, R92, UR7, !P0 ;  /* 0x000000075c007c0c */ /* 0x000fe4000c741270 */
[----:B------:R-:W-:-:S05]  /*a1e0*/  LEA.HI.X.SX32 R5, R10, R32, 0x1, P3 ;  /* 0x000000200a057211 */ /* 0x000fca00018f0eff */
[----:B------:R0:W-:Y:S04]  /*a1f0*/  @P1 STG.E.U16 desc[UR14][R4.64], R17 ;  /* 0x0000001104001986 */ /* 0x0001e8000c10150e */
[----:B------:R1:W-:Y:S01]  /*a200*/  @P4 STG.E.U16 desc[UR14][R6.64], R18 ;  /* 0x0000001206004986 */ /* 0x0003e2000c10150e */
[C---:B---3--:R-:W-:Y:S01]  /*a210*/  IMAD R11, R91.reuse, R0, RZ ;  /* 0x000000005b0b7224 */ /* 0x048fe200078e02ff */
[----:B------:R-:W-:Y:S02]  /*a220*/  ISETP.LT.AND P1, PT, R91, UR7, !P0 ;  /* 0x000000075b007c0c */ /* 0x000fe4000c721270 */
[----:B------:R3:W-:Y:S02]  /*a230*/  @P2 STG.E.U16 desc[UR14][R8.64], R19 ;  /* 0x0000001308002986 */ /* 0x0007e4000c10150e */
[----:B------:R-:W-:-:S02]  /*a240*/  LEA R10, P4, R11, R3, 0x1 ;  /* 0x000000030b0a7211 */ /* 0x000fc400078808ff */
[----:B------:R-:W2:Y:S01]  /*a250*/  LDL.LU R91, [R1+0x138] ;  /* 0x00013800015b7983 */ /* 0x000ea20000300800 */
[----:B0-----:R-:W-:Y:S02]  /*a260*/  PRMT R5, R16, 0x7632, R5 ;  /* 0x0000763210057816 */ /* 0x001fe40000000005 */
[----:B------:R-:W-:Y:S02]  /*a270*/  LEA.HI.X.SX32 R11, R11, R32, 0x1, P4 ;  /* 0x000000200b0b7211 */ /* 0x000fe400020f0eff */
[----:B------:R-:W-:-:S03]  /*a280*/  PRMT R17, R17, 0x7632, R17 ;  /* 0x0000763211117816 */ /* 0x000fc60000000011 */
[----:B------:R0:W-:Y:S01]  /*a290*/  @P1 STG.E.U16 desc[UR14][R10.64], R5 ;  /* 0x000000050a001986 */ /* 0x0001e2000c10150e */
[----:B-1----:R-:W-:Y:S02]  /*a2a0*/  PRMT R18, R18, 0x7632, R18 ;  /* 0x0000763212127816 */ /* 0x002fe40000000012 */
[----:B---3--:R-:W-:Y:S01]  /*a2b0*/  PRMT R19, R19, 0x7632, R19 ;  /* 0x0000763213137816 */ /* 0x008fe20000000013 */
[C---:B----4-:R-:W-:Y:S01]  /*a2c0*/  IMAD R12, R90.reuse, R0, RZ ;  /* 0x000000005a0c7224 */ /* 0x050fe200078e02ff */
[----:B------:R-:W-:Y:S02]  /*a2d0*/  ISETP.LT.AND P6, PT, R90, UR7, !P0 ;  /* 0x000000075a007c0c */ /* 0x000fe4000c7c1270 */
[----:B------:R-:W3:Y:S02]  /*a2e0*/  LDL.LU R90, [R1+0x134] ;  /* 0x00013400015a7983 */ /* 0x000ee40000300800 */
[----:B------:R-:W-:-:S04]  /*a2f0*/  LEA R4, P2, R12, R3, 0x1 ;  /* 0x000000030c047211 */ /* 0x000fc800078408ff */
[----:B0-----:R-:W-:-:S05]  /*a300*/  LEA.HI.X.SX32 R5, R12, R32, 0x1, P2 ;  /* 0x000000200c057211 */ /* 0x001fca00010f0eff */
[----:B------:R0:W-:Y:S01]  /*a310*/  @P6 STG.E.U16 desc[UR14][R4.64], R17 ;  /* 0x0000001104006986 */ /* 0x0001e2000c10150e */
[C---:B-----5:R-:W-:Y:S01]  /*a320*/  IMAD R7, R89.reuse, R0, RZ ;  /* 0x0000000059077224 */ /* 0x060fe200078e02ff */
[----:B------:R-:W-:Y:S02]  /*a330*/  ISETP.LT.AND P4, PT, R89, UR7, !P0 ;  /* 0x0000000759007c0c */ /* 0x000fe4000c781270 */
[----:B------:R-:W4:Y:S02]  /*a340*/  LDL.LU R89, [R1+0x130] ;  /* 0x0001300001597983 */ /* 0x000f240000300800 */
[----:B------:R-:W-:-:S04]  /*a350*/  LEA R6, P2, R7, R3, 0x1 ;  /* 0x0000000307067211 */ /* 0x000fc800078408ff */
[----:B------:R-:W-:-:S05]  /*a360*/  LEA.HI.X.SX32 R7, R7, R32, 0x1, P2 ;  /* 0x0000002007077211 */ /* 0x000fca00010f0eff */
[----:B------:R-:W-:Y:S01]  /*a370*/  @P4 STG.E.U16 desc[UR14][R6.64], R18 ;  /* 0x0000001206004986 */ /* 0x000fe2000c10150e */
[C---:B--2---:R-:W-:Y:S01]  /*a380*/  IMAD R12, R88.reuse, R0, RZ ;  /* 0x00000000580c7224 */ /* 0x044fe200078e02ff */
[----:B------:R-:W-:Y:S02]  /*a390*/  ISETP.LT.AND P1, PT, R88, UR7, !P0 ;  /* 0x0000000758007c0c */ /* 0x000fe4000c721270 */
[----:B------:R-:W2:Y:S02]  /*a3a0*/  LDL.LU R88, [R1+0x12c] ;  /* 0x00012c0001587983 */ /* 0x000ea40000300800 */
[C---:B------:R-:W-:Y:S02]  /*a3b0*/  LEA R8, P6, R12.reuse, R3, 0x1 ;  /* 0x000000030c087211 */ /* 0x040fe400078c08ff */
[----:B------:R-:W5:Y:S02]  /*a3c0*/  LDL.LU R16, [R1+0x128] ;  /* 0x0001280001107983 */ /* 0x000f640000300800 */
[----:B------:R-:W-:-:S05]  /*a3d0*/  LEA.HI.X.SX32 R9, R12, R32, 0x1, P6 ;  /* 0x000000200c097211 */ /* 0x000fca00030f0eff */
[----:B------:R1:W-:Y:S01]  /*a3e0*/  @P1 STG.E.U16 desc[UR14][R8.64], R19 ;  /* 0x0000001308001986 */ /* 0x0003e2000c10150e */
[----:B------:R-:W-:-:S03]  /*a3f0*/  ISETP.LT.AND P1, PT, R14, UR7, !P0 ;  /* 0x000000070e007c0c */ /* 0x000fc6000c721270 */
[----:B------:R-:W3:Y:S01]  /*a400*/  LDL.LU R14, [R1+0x124] ;  /* 0x00012400010e7983 */ /* 0x000ee20000300800 */
[C---:B------:R-:W-:Y:S01]  /*a410*/  IMAD R11, R13.reuse, R0, RZ ;  /* 0x000000000d0b7224 */ /* 0x040fe200078e02ff */
[----:B------:R-:W-:Y:S02]  /*a420*/  ISETP.LT.AND P2, PT, R13, UR7, !P0 ;  /* 0x000000070d007c0c */ /* 0x000fe4000c741270 */
[----:B0-----:R-:W2:Y:S01]  /*a430*/  LDL.LU R17, [R1+0x120] ;  /* 0x0001200001117983 */ /* 0x001ea20000300800 */
[----:B------:R-:W-:Y:S01]  /*a440*/  IMAD R13, R0, 0x2, R11 ;  /* 0x00000002000d7824 */ /* 0x000fe200078e020b */
[----:B------:R-:W-:Y:S02]  /*a450*/  LEA R10, P4, R11, R3, 0x1 ;  /* 0x000000030b0a7211 */ /* 0x000fe400078808ff */
[----:B------:R-:W-:Y:S01]  /*a460*/  ISETP.LT.AND P3, PT, R93, UR7, !P0 ;  /* 0x000000075d007c0c */ /* 0x000fe2000c761270 */
[----:B------:R-:W2:Y:S01]  /*a470*/  LDL.LU R12, [R1+0x11c] ;  /* 0x00011c00010c7983 */ /* 0x000ea20000300800 */
[----:B------:R-:W-:-:S02]  /*a480*/  LEA.HI.X.SX32 R11, R11, R32, 0x1, P4 ;  /* 0x000000200b0b7211 */ /* 0x000fc400020f0eff */
[----:B------:R-:W-:Y:S01]  /*a490*/  ISETP.LT.AND P4, PT, R15, UR7, !P0 ;  /* 0x000000070f007c0c */ /* 0x000fe2000c781270 */
[C---:B------:R-:W-:Y:S01]  /*a4a0*/  IMAD R15, R0.reuse, 0x2, R13 ;  /* 0x00000002000f7824 */ /* 0x040fe200078e020d */
[CC--:B------:R-:W-:Y:S01]  /*a4b0*/  LEA R4, P6, R13.reuse, R3.reuse, 0x1 ;  /* 0x000000030d047211 */ /* 0x0c0fe200078c08ff */
[----:B-1----:R-:W2:Y:S03]  /*a4c0*/  LDL.LU R19, [R1+0x118] ;  /* 0x0001180001137983 */ /* 0x002ea60000300800 */
[----:B------:R-:W-:Y:S01]  /*a4d0*/  LEA.HI.X.SX32 R5, R13, R32, 0x1, P6 ;  /* 0x000000200d057211 */ /* 0x000fe200030f0eff */
[----:B------:R-:W-:Y:S01]  /*a4e0*/  IMAD R13, R0, 0x2, R15 ;  /* 0x00000002000d7824 */ /* 0x000fe200078e020f */
[----:B------:R-:W-:-:S04]  /*a4f0*/  LEA R6, P6, R15, R3, 0x1 ;  /* 0x000000030f067211 */ /* 0x000fc800078c08ff */
[-C--:B------:R-:W-:Y:S01]  /*a500*/  LEA.HI.X.SX32 R7, R15, R32.reuse, 0x1, P6 ;  /* 0x000000200f077211 */ /* 0x080fe200030f0eff */
[C---:B------:R-:W-:Y:S01]  /*a510*/  IMAD R15, R0.reuse, 0x2, R13 ;  /* 0x00000002000f7824 */ /* 0x040fe200078e020d */
[CC--:B------:R-:W-:Y:S01]  /*a520*/  LEA R8, P6, R13.reuse, R3.reuse, 0x1 ;  /* 0x000000030d087211 */ /* 0x0c0fe200078c08ff */
[----:B------:R0:W-:Y:S03]  /*a530*/  @P2 STG.E.U16 desc[UR14][R10.64], R20 ;  /* 0x000000140a002986 */ /* 0x0001e6000c10150e */
[----:B------:R-:W-:Y:S01]  /*a540*/  LEA.HI.X.SX32 R9, R13, R32, 0x1, P6 ;  /* 0x000000200d097211 */ /* 0x000fe200030f0eff */
[----:B------:R-:W-:Y:S01]  /*a550*/  IMAD R13, R0, 0x2, R15 ;  /* 0x00000002000d7824 */ /* 0x000fe200078e020f */
[----:B------:R-:W-:Y:S01]  /*a560*/  ISETP.LT.AND P2, PT, R91, UR7, !P0 ;  /* 0x000000075b007c0c */ /* 0x000fe2000c741270 */
[----:B------:R1:W-:Y:S01]  /*a570*/  @P5 STG.E.U16 desc[UR14][R4.64], R21 ;  /* 0x0000001504005986 */ /* 0x0003e2000c10150e */
[----:B0-----:R-:W-:-:S04]  /*a580*/  LEA R10, P6, R15, R3, 0x1 ;  /* 0x000000030f0a7211 */ /* 0x001fc800078c08ff */
[-C--:B------:R-:W-:Y:S02]  /*a590*/  LEA.HI.X.SX32 R11, R15, R32.reuse, 0x1, P6 ;  /* 0x000000200f0b7211 */ /* 0x080fe400030f0eff */
[----:B-1----:R-:W-:Y:S02]  /*a5a0*/  LEA R4, P6, R13, R3, 0x1 ;  /* 0x000000030d047211 */ /* 0x002fe400078c08ff */
[----:B------:R-:W-:Y:S01]  /*a5b0*/  PRMT R20, R20, 0x7632, R20 ;  /* 0x0000763214147816 */ /* 0x000fe20000000014 */
[----:B------:R-:W-:Y:S01]  /*a5c0*/  @P3 STG.E.U16 desc[UR14][R6.64], R22 ;  /* 0x0000001606003986 */ /* 0x000fe2000c10150e */
[----:B------:R-:W-:Y:S02]  /*a5d0*/  PRMT R21, R21, 0x7632, R21 ;  /* 0x0000763215157816 */ /* 0x000fe40000000015 */
[----:B------:R-:W-:Y:S01]  /*a5e0*/  LEA.HI.X.SX32 R5, R13, R32, 0x1, P6 ;  /* 0x000000200d057211 */ /* 0x000fe200030f0eff */
[----:B------:R0:W-:Y:S04]  /*a5f0*/  @P4 STG.E.U16 desc[UR14][R8.64], R23 ;  /* 0x0000001708004986 */ /* 0x0001e8000c10150e */
[----:B------:R-:W-:Y:S04]  /*a600*/  @P1 STG.E.U16 desc[UR14][R10.64], R20 ;  /* 0x000000140a001986 */ /* 0x000fe8000c10150e */
[----:B------:R1:W-:Y:S01]  /*a610*/  @P2 STG.E.U16 desc[UR14][R4.64], R21 ;  /* 0x0000001504002986 */ /* 0x0003e2000c10150e */
[----:B-----5:R-:W-:-:S03]  /*a620*/  ISETP.LT.AND P1, PT, R16, UR7, !P0 ;  /* 0x0000000710007c0c */ /* 0x020fc6000c721270 */
[----:B------:R-:W5:Y:S04]  /*a630*/  LDL.LU R16, [R1+0x114] ;  /* 0x0001140001107983 */ /* 0x000f680000300800 */
[----:B------:R-:W5:Y:S01]  /*a640*/  LDL.LU R18, [R1+0x110] ;  /* 0x0001100001127983 */ /* 0x000f620000300800 */
[----:B---3--:R-:W-:-:S03]  /*a650*/  ISETP.LT.AND P2, PT, R14, UR7, !P0 ;  /* 0x000000070e007c0c */ /* 0x008fc6000c741270 */
[----:B------:R-:W3:Y:S01]  /*a660*/  LDL.LU R14, [R1+0x10c] ;  /* 0x00010c00010e7983 */ /* 0x000ee20000300800 */
[----:B------:R-:W-:Y:S01]  /*a670*/  IMAD R15, R0, 0x2, R13 ;  /* 0x00000002000f7824 */ /* 0x000fe200078e020d */
[----:B------:R-:W-:-:S03]  /*a680*/  ISETP.LT.AND P5, PT, R90, UR7, !P0 ;  /* 0x000000075a007c0c */ /* 0x000fc6000c7a1270 */
[----:B0-----:R-:W-:Y:S01]  /*a690*/  IMAD R9, R0, 0x2, R15 ;  /* 0x0000000200097824 */ /* 0x001fe200078e020f */
[----:B------:R-:W-:-:S03]  /*a6a0*/  LEA R6, P6, R15, R3, 0x1 ;  /* 0x000000030f067211 */ /* 0x000fc600078c08ff */
[----:B------:R-:W-:Y:S01]  /*a6b0*/  IMAD R13, R0, 0x2, R9 ;  /* 0x00000002000d7824 */ /* 0x000fe200078e0209 */
[-C--:B------:R-:W-:Y:S02]  /*a6c0*/  LEA.HI.X.SX32 R7, R15, R32.reuse, 0x1, P6 ;  /* 0x000000200f077211 */ /* 0x080fe400030f0eff */
[-C--:B------:R-:W-:Y:S02]  /*a6d0*/  LEA R8, P6, R9, R3.reuse, 0x1 ;  /* 0x0000000309087211 */ /* 0x080fe400078c08ff */
[----:B----4-:R-:W-:Y:S02]  /*a6e0*/  ISETP.LT.AND P3, PT, R89, UR7, !P0 ;  /* 0x0000000759007c0c */ /* 0x010fe4000c761270 */
[----:B------:R-:W-:Y:S01]  /*a6f0*/  PRMT R22, R22, 0x7632, R22 ;  /* 0x0000763216167816 */ /* 0x000fe20000000016 */
[----:B-1----:R-:W-:Y:S01]  /*a700*/  IMAD R5, R0, 0x2, R13 ;  /* 0x0000000200057824 */ /* 0x002fe200078e020d */
[----:B------:R-:W-:Y:S02]  /*a710*/  LEA.HI.X.SX32 R9, R9, R32, 0x1, P6 ;  /* 0x0000002009097211 */ /* 0x000fe400030f0eff */
[----:B------:R-:W-:Y:S01]  /*a720*/  LEA R10, P6, R13, R3, 0x1 ;  /* 0x000000030d0a7211 */ /* 0x000fe200078c08ff */
[----:B------:R0:W-:Y:S01]  /*a730*/  @P5 STG.E.U16 desc[UR14][R6.64], R22 ;  /* 0x0000001606005986 */ /* 0x0001e2000c10150e */
[----:B--2---:R-:W-:-:S02]  /*a740*/  ISETP.LT.AND P5, PT, R17, UR7, !P0 ;  /* 0x0000000711007c0c */ /* 0x004fc4000c7a1270 */
[-C--:B------:R-:W-:Y:S01]  /*a750*/  LEA.HI.X.SX32 R11, R13, R32.reuse, 0x1, P6 ;  /* 0x000000200d0b7211 */ /* 0x080fe200030f0eff */
[----:B------:R-:W2:Y:S01]  /*a760*/  LDL.LU R17, [R1+0x108] ;  /* 0x0001080001117983 */ /* 0x000ea20000300800 */
[----:B------:R-:W-:Y:S01]  /*a770*/  PRMT R23, R23, 0x7632, R23 ;  /* 0x0000763217177816 */ /* 0x000fe20000000017 */
[----:B------:R-:W-:Y:S01]  /*a780*/  IMAD R13, R0, 0x2, R5 ;  /* 0x00000002000d7824 */ /* 0x000fe200078e0205 */
[CC--:B------:R-:W-:Y:S02]  /*a790*/  LEA R4, P6, R5.reuse, R3.reuse, 0x1 ;  /* 0x0000000305047211 */ /* 0x0c0fe400078c08ff */
[----:B------:R-:W-:Y:S01]  /*a7a0*/  ISETP.LT.AND P4, PT, R88, UR7, !P0 ;  /* 0x0000000758007c0c */ /* 0x000fe2000c781270 */
[----:B------:R1:W-:Y:S01]  /*a7b0*/  @P3 STG.E.U16 desc[UR14][R8.64], R23 ;  /* 0x0000001708003986 */ /* 0x0003e2000c10150e */
[----:B------:R-:W-:Y:S01]  /*a7c0*/  LEA.HI.X.SX32 R5, R5, R32, 0x1, P6 ;  /* 0x0000002005057211 */ /* 0x000fe200030f0eff */
[----:B------:R-:W-:Y:S01]  /*a7d0*/  IMAD R15, R0, 0x2, R13 ;  /* 0x00000002000f7824 */ /* 0x000fe200078e020d */
[----:B0-----:R-:W-:Y:S01]  /*a7e0*/  LEA R6, P6, R13, R3, 0x1 ;  /* 0x000000030d067211 */ /* 0x001fe200078c08ff */
[----:B------:R-:W0:Y:S01]  /*a7f0*/  LDS.128 R20, [R2+UR12] ;  /* 0x0000000c02147984 */ /* 0x000e220008000c00 */
[----:B------:R-:W-:-:S03]  /*a800*/  ISETP.LT.AND P3, PT, R12, UR7, !P0 ;  /* 0x000000070c007c0c */ /* 0x000fc6000c761270 */
[----:B------:R-:W4:Y:S01]  /*a810*/  LDL.LU R12, [R1+0x104] ;  /* 0x00010400010c7983 */ /* 0x000f220000300800 */
[-C--:B------:R-:W-:Y:S02]  /*a820*/  LEA.HI.X.SX32 R7, R13, R32.reuse, 0x1, P6 ;  /* 0x000000200d077211 */ /* 0x080fe400030f0eff */
[C---:B-1----:R-:W-:Y:S01]  /*a830*/  LEA R8, P6, R15.reuse, R3, 0x1 ;  /* 0x000000030f087211 */ /* 0x042fe200078c08ff */
[----:B------:R1:W-:Y:S03]  /*a840*/  @P4 STG.E.U16 desc[UR14][R10.64], R24 ;  /* 0x000000180a004986 */ /* 0x0003e6000c10150e */
[----:B------:R-:W-:Y:S01]  /*a850*/  LEA.HI.X.SX32 R9, R15, R32, 0x1, P6 ;  /* 0x000000200f097211 */ /* 0x000fe200030f0eff */
[----:B------:R1:W-:Y:S04]  /*a860*/  @P1 STG.E.U16 desc[UR14][R4.64], R25 ;  /* 0x0000001904001986 */ /* 0x0003e8000c10150e */
[----:B------:R2:W-:Y:S04]  /*a870*/  @P2 STG.E.U16 desc[UR14][R6.64], R26 ;  /* 0x0000001a06002986 */ /* 0x0005e8000c10150e */
[----:B------:R2:W-:Y:S01]  /*a880*/  @P5 STG.E.U16 desc[UR14][R8.64], R27 ;  /* 0x0000001b08005986 */ /* 0x0005e2000c10150e */
[----:B-----5:R-:W-:-:S03]  /*a890*/  ISETP.LT.AND P1, PT, R16, UR7, !P0 ;  /* 0x0000000710007c0c */ /* 0x020fc6000c721270 */
[----:B------:R-:W5:Y:S01]  /*a8a0*/  LDL.LU R16, [R1+0x100] ;  /* 0x0001000001107983 */ /* 0x000f620000300800 */
[----:B---3--:R-:W-:-:S03]  /*a8b0*/  ISETP.LT.AND P5, PT, R14, UR7, !P0 ;  /* 0x000000070e007c0c */ /* 0x008fc6000c7a1270 */
[----:B------:R-:W3:Y:S01]  /*a8c0*/  LDL.LU R14, [R1+0xfc] ;  /* 0x0000fc00010e7983 */ /* 0x000ee20000300800 */
[----:B------:R-:W-:Y:S01]  /*a8d0*/  IMAD R13, R0, 0x2, R15 ;  /* 0x00000002000d7824 */ /* 0x000fe200078e020f */
[----:B------:R-:W-:Y:S02]  /*a8e0*/  ISETP.LT.AND P4, PT, R19, UR7, !P0 ;  /* 0x0000000713007c0c */ /* 0x000fe4000c781270 */
[----:B-1----:R-:W-:Y:S02]  /*a8f0*/  PRMT R24, R24, 0x7632, R24 ;  /* 0x0000763218187816 */ /* 0x002fe40000000018 */
[C---:B------:R-:W-:Y:S01]  /*a900*/  LEA R10, P6, R13.reuse, R3, 0x1 ;  /* 0x000000030d0a7211 */ /* 0x040fe200078c08ff */
[----:B------:R-:W-:Y:S01]  /*a910*/  IMAD R15, R0, 0x2, R13 ;  /* 0x00000002000f7824 */ /* 0x000fe200078e020d */
[----:B------:R-:W3:Y:S02]  /*a920*/  LDL.LU R19, [R1+0xf8] ;  /* 0x0000f80001137983 */ /* 0x000ee40000300800 */
[----:B------:R-:W-:-:S02]  /*a930*/  LEA.HI.X.SX32 R11, R13, R32, 0x1, P6 ;  /* 0x000000200d0b7211 */ /* 0x000fc400030f0eff */
[-C--:B------:R-:W-:Y:S01]  /*a940*/  LEA R4, P6, R15, R3.reuse, 0x1 ;  /* 0x000000030f047211 */ /* 0x080fe200078c08ff */
[C---:B------:R-:W-:Y:S02]  /*a950*/  IMAD R13, R0.reuse, 0x2, R15 ;  /* 0x00000002000d7824 */ /* 0x040fe400078e020f */
[----:B------:R1:W-:Y:S01]  /*a960*/  @P3 STG.E.U16 desc[UR14][R10.64], R24 ;  /* 0x000000180a003986 */ /* 0x0003e2000c10150e */
[----:B------:R-:W-:Y:S02]  /*a970*/  PRMT R25, R25, 0x7632, R25 ;  /* 0x0000763219197816 */ /* 0x000fe40000000019 */
[-C--:B------:R-:W-:Y:S02]  /*a980*/  LEA.HI.X.SX32 R5, R15, R32.reuse, 0x1, P6 ;  /* 0x000000200f057211 */ /* 0x080fe400030f0eff */
[----:B--2---:R-:W-:Y:S02]  /*a990*/  ISETP.LT.AND P3, PT, R17, UR7, !P0 ;  /* 0x0000000711007c0c */ /* 0x004fe4000c761270 */
[----:B------:R-:W2:Y:S01]  /*a9a0*/  LDL.LU R17, [R1+0xf4] ;  /* 0x0000f40001117983 */ /* 0x000ea20000300800 */
[C---:B------:R-:W-:Y:S01]  /*a9b0*/  LEA R6, P6, R13.reuse, R3, 0x1 ;  /* 0x000000030d067211 */ /* 0x040fe200078c08ff */
[----:B------:R-:W-:Y:S01]  /*a9c0*/  IMAD R9, R0, 0x2, R13 ;  /* 0x0000000200097824 */ /* 0x000fe200078e020d */
[----:B------:R-:W-:Y:S01]  /*a9d0*/  ISETP.LT.AND P2, PT, R18, UR7, !P0 ;  /* 0x0000000712007c0c */ /* 0x000fe2000c741270 */
[----:B------:R0:W-:Y:S01]  /*a9e0*/  @P4 STG.E.U16 desc[UR14][R4.64], R25 ;  /* 0x0000001904004986 */ /* 0x0001e2000c10150e */
[----:B------:R-:W-:-:S02]  /*a9f0*/  LEA.HI.X.SX32 R7, R13, R32, 0x1, P6 ;  /* 0x000000200d077211 */ /* 0x000fc400030f0eff */
[----:B------:R-:W-:Y:S02]  /*aa00*/  LEA R8, P6, R9, R3, 0x1 ;  /* 0x0000000309087211 */ /* 0x000fe400078c08ff */
[----:B----4-:R-:W-:Y:S02]  /*aa10*/  ISETP.LT.AND P4, PT, R12, UR7, !P0 ;  /* 0x000000070c007c0c */ /* 0x010fe4000c781270 */
[----:B------:R-:W4:Y:S01]  /*aa20*/  LDL.LU R12, [R1+0xf0] ;  /* 0x0000f000010c7983 */ /* 0x000f220000300800 */
[----:B------:R-:W-:Y:S01]  /*aa30*/  PRMT R26, R26, 0x7632, R26 ;  /* 0x000076321a1a7816 */ /* 0x000fe2000000001a */
[----:B------:R-:W-:Y:S01]  /*aa40*/  IMAD R13, R0, 0x2, R9 ;  /* 0x00000002000d7824 */ /* 0x000fe200078e0209 */
[----:B------:R-:W-:Y:S01]  /*aa50*/  PRMT R27, R27, 0x7632, R27 ;  /* 0x000076321b1b7816 */ /* 0x000fe2000000001b */
[----:B------:R-:W4:Y:S01]  /*aa60*/  LDL.LU R18, [R1+0xec] ;  /* 0x0000ec0001127983 */ /* 0x000f220000300800 */
[----:B------:R-:W-:-:S03]  /*aa70*/  LEA.HI.X.SX32 R9, R9, R32, 0x1, P6 ;  /* 0x0000002009097211 */ /* 0x000fc600030f0eff */
[----:B------:R0:W-:Y:S04]  /*aa80*/  @P1 STG.E.U16 desc[UR14][R6.64], R26 ;  /* 0x0000001a06001986 */ /* 0x0001e8000c10150e */
[----:B------:R0:W-:Y:S01]  /*aa90*/  @P2 STG.E.U16 desc[UR14][R8.64], R27 ;  /* 0x0000001b08002986 */ /* 0x0001e2000c10150e */
[----:B-----5:R-:W-:-:S03]  /*aaa0*/  ISETP.LT.AND P1, PT, R16, UR7, !P0 ;  /* 0x0000000710007c0c */ /* 0x020fc6000c721270 */
[----:B------:R-:W5:Y:S01]  /*aab0*/  LDL.LU R16, [R1+0xe8] ;  /* 0x0000e80001107983 */ /* 0x000f620000300800 */
[----:B---3--:R-:W-:-:S03]  /*aac0*/  ISETP.LT.AND P2, PT, R14, UR7, !P0 ;  /* 0x000000070e007c0c */ /* 0x008fc6000c741270 */
[----:B------:R-:W3:Y:S01]  /*aad0*/  LDL.LU R14, [R1+0xe4] ;  /* 0x0000e400010e7983 */ /* 0x000ee20000300800 */
[----:B-1----:R-:W-:Y:S01]  /*aae0*/  LEA R10, P6, R13, R3, 0x1 ;  /* 0x000000030d0a7211 */ /* 0x002fe200078c08ff */
[----:B0-----:R-:W-:-:S03]  /*aaf0*/  IMAD R5, R0, 0x2, R13 ;  /* 0x0000000200057824 */ /* 0x001fc600078e020d */
[----:B------:R-:W-:Y:S01]  /*ab00*/  LEA.HI.X.SX32 R11, R13, R32, 0x1, P6 ;  /* 0x000000200d0b7211 */ /* 0x000fe200030f0eff */
[----:B------:R-:W-:Y:S01]  /*ab10*/  IMAD R13, R0, 0x2, R5 ;  /* 0x00000002000d7824 */ /* 0x000fe200078e0205 */
[----:B------:R-:W-:-:S03]  /*ab20*/  LEA R4, P6, R5, R3, 0x1 ;  /* 0x0000000305047211 */ /* 0x000fc600078c08ff */
[C---:B------:R-:W-:Y:S01]  /*ab30*/  IMAD R15, R0.reuse, 0x2, R13 ;  /* 0x00000002000f7824 */ /* 0x040fe200078e020d */
[-C--:B------:R-:W-:Y:S02]  /*ab40*/  LEA.HI.X.SX32 R5, R5, R32.reuse, 0x1, P6 ;  /* 0x0000002005057211 */ /* 0x080fe400030f0eff */
[CC--:B------:R-:W-:Y:S01]  /*ab50*/  LEA R6, P6, R13.reuse, R3.reuse, 0x1 ;  /* 0x000000030d067211 */ /* 0x0c0fe200078c08ff */
[----:B------:R0:W-:Y:S03]  /*ab60*/  @P5 STG.E.U16 desc[UR14][R10.64], R28 ;  /* 0x0000001c0a005986 */ /* 0x0001e6000c10150e */
[----:B------:R-:W-:Y:S01]  /*ab70*/  LEA.HI.X.SX32 R7, R13, R32, 0x1, P6 ;  /* 0x000000200d077211 */ /* 0x000fe200030f0eff */
[----:B------:R1:W-:Y:S01]  /*ab80*/  @P3 STG.E.U16 desc[UR14][R4.64], R29 ;  /* 0x0000001d04003986 */ /* 0x0003e2000c10150e */
[----:B------:R-:W-:Y:S01]  /*ab90*/  LEA R8, P6, R15, R3, 0x1 ;  /* 0x000000030f087211 */ /* 0x000fe200078c08ff */
[----:B------:R-:W-:Y:S01]  /*aba0*/  IMAD R13, R0, 0x2, R15 ;  /* 0x00000002000d7824 */ /* 0x000fe200078e020f */
[----:B--2---:R-:W-:-:S02]  /*abb0*/  ISETP.LT.AND P3, PT, R17, UR7, !P0 ;  /* 0x0000000711007c0c */ /* 0x004fc4000c761270 */
[----:B------:R-:W2:Y:S01]  /*abc0*/  LDL.LU R17, [R1+0xe0] ;  /* 0x0000e00001117983 */ /* 0x000ea20000300800 */
[-C--:B------:R-:W-:Y:S01]  /*abd0*/  LEA.HI.X.SX32 R9, R15, R32.reuse, 0x1, P6 ;  /* 0x000000200f097211 */ /* 0x080fe200030f0eff */
[----:B------:R-:W-:Y:S01]  /*abe0*/  IMAD R15, R0, 0x2, R13 ;  /* 0x00000002000f7824 */ /* 0x000fe200078e020d */
[----:B0-----:R-:W-:Y:S01]  /*abf0*/  LEA R10, P6, R13, R3, 0x1 ;  /* 0x000000030d0a7211 */ /* 0x001fe200078c08ff */
[----:B------:R-:W-:Y:S01]  /*ac00*/  @P4 STG.E.U16 desc[UR14][R6.64], R30 ;  /* 0x0000001e06004986 */ /* 0x000fe2000c10150e */
[----:B------:R-:W-:Y:S02]  /*ac10*/  ISETP.LT.AND P5, PT, R19, UR7, !P0 ;  /* 0x0000000713007c0c */ /* 0x000fe4000c7a1270 */
[----:B-1----:R-:W-:Y:S02]  /*ac20*/  PRMT R5, R28, 0x7632, R5 ;  /* 0x000076321c057816 */ /* 0x002fe40000000005 */
[----:B------:R-:W-:Y:S02]  /*ac30*/  LEA.HI.X.SX32 R11, R13, R32, 0x1, P6 ;  /* 0x000000200d0b7211 */ /* 0x000fe400030f0eff */
[----:B----4-:R-:W-:-:S02]  /*ac40*/  ISETP.LT.AND P4, PT, R12, UR7, !P0 ;  /* 0x000000070c007c0c */ /* 0x010fc4000c781270 */
[----:B------:R-:W4:Y:S01]  /*ac50*/  LDL.LU R12, [R1+0xdc] ;  /* 0x0000dc00010c7983 */ /* 0x000f220000300800 */
[----:B------:R-:W-:-:S03]  /*ac60*/  LEA R4, P6, R15, R3, 0x1 ;  /* 0x000000030f047211 */ /* 0x000fc600078c08ff */
[----:B------:R-:W-:Y:S01]  /*ac70*/  @P1 STG.E.U16 desc[UR14][R8.64], R31 ;  /* 0x0000001f08001986 */ /* 0x000fe2000c10150e */
[----:B------:R-:W-:-:S03]  /*ac80*/  PRMT R2, R29, 0x7632, R2 ;  /* 0x000076321d027816 */ /* 0x000fc60000000002 */
[----:B------:R0:W-:Y:S01]  /*ac90*/  @P2 STG.E.U16 desc[UR14][R10.64], R5 ;  /* 0x000000050a002986 */ /* 0x0001e2000c10150e */
[----:B------:R-:W-:-:S03]  /*aca0*/  ISETP.LT.AND P1, PT, R18, UR7, !P0 ;  /* 0x0000000712007c0c */ /* 0x000fc6000c721270 */
[----:B------:R-:W4:Y:S01]  /*acb0*/  LDL.LU R18, [R1+0xd8] ;  /* 0x0000d80001127983 */ /* 0x000f220000300800 */
[----:B0-----:R-:W-:-:S05]  /*acc0*/  LEA.HI.X.SX32 R5, R15, R32, 0x1, P6 ;  /* 0x000000200f057211 */ /* 0x001fca00030f0eff */
[----:B------:R0:W-:Y:S01]  /*acd0*/  @P5 STG.E.U16 desc[UR14][R4.64], R2 ;  /* 0x0000000204005986 */ /* 0x0001e2000c10150e */
[----:B-----5:R-:W-:-:S03]  /*ace0*/  ISETP.LT.AND P2, PT, R16, UR7, !P0 ;  /* 0x0000000710007c0c */ /* 0x020fc6000c741270 */
[----:B------:R-:W5:Y:S01]  /*acf0*/  LDL.LU R16, [R1+0xd4] ;  /* 0x0000d40001107983 */ /* 0x000f620000300800 */
[----:B---3--:R-:W-:-:S03]  /*ad00*/  ISETP.LT.AND P5, PT, R14, UR7, !P0 ;  /* 0x000000070e007c0c */ /* 0x008fc6000c7a1270 */
[----:B------:R-:W3:Y:S01]  /*ad10*/  LDL.LU R14, [R1+0xd0] ;  /* 0x0000d000010e7983 */ /* 0x000ee20000300800 */
[----:B------:R-:W-:-:S04]  /*ad20*/  IMAD R7, R0, 0x2, R15 ;  /* 0x0000000200077824 */ /* 0x000fc800078e020f */
[----:B------:R-:W-:Y:S01]  /*ad30*/  IMAD R13, R0, 0x2, R7 ;  /* 0x00000002000d7824 */ /* 0x000fe200078e0207 */
[----:B------:R-:W-:-:S04]  /*ad40*/  LEA R6, P6, R7, R3, 0x1 ;  /* 0x0000000307067211 */ /* 0x000fc800078c08ff */
[-C--:B------:R-:W-:Y:S01]  /*ad50*/  LEA.HI.X.SX32 R7, R7, R32.reuse, 0x1, P6 ;  /* 0x0000002007077211 */ /* 0x080fe200030f0eff */
[----:B------:R-:W-:Y:S01]  /*ad60*/  IMAD R11, R0, 0x2, R13 ;  /* 0x00000002000b7824 */ /* 0x000fe200078e020d */
[CC--:B------:R-:W-:Y:S02]  /*ad70*/  LEA R8, P6, R13.reuse, R3.reuse, 0x1 ;  /* 0x000000030d087211 */ /* 0x0c0fe400078c08ff */
[----:B------:R-:W-:Y:S02]  /*ad80*/  PRMT R30, R30, 0x7632, R30 ;  /* 0x000076321e1e7816 */ /* 0x000fe4000000001e */
[-C--:B------:R-:W-:Y:S01]  /*ad90*/  LEA.HI.X.SX32 R9, R13, R32.reuse, 0x1, P6 ;  /* 0x000000200d097211 */ /* 0x080fe200030f0eff */
[C---:B------:R-:W-:Y:S01]  /*ada0*/  IMAD R13, R0.reuse, 0x2, R11 ;  /* 0x00000002000d7824 */ /* 0x040fe200078e020b */
[----:B------:R-:W-:Y:S01]  /*adb0*/  PRMT R31, R31, 0x7632, R31 ;  /* 0x000076321f1f7816 */ /* 0x000fe2000000001f */
[----:B------:R1:W-:Y:S01]  /*adc0*/  @P3 STG.E.U16 desc[UR14][R6.64], R30 ;  /* 0x0000001e06003986 */ /* 0x0003e2000c10150e */
[-C--:B------:R-:W-:Y:S01]  /*add0*/  LEA R10, P3, R11, R3.reuse, 0x1 ;  /* 0x000000030b0a7211 */ /* 0x080fe200078608ff */
[----:B------:R-:W-:Y:S01]  /*ade0*/  IMAD R15, R0, 0x2, R13 ;  /* 0x00000002000f7824 */ /* 0x000fe200078e020d */
[----:B0-----:R-:W-:Y:S01]  /*adf0*/  LEA R4, P6, R13, R3, 0x1 ;  /* 0x000000030d047211 */ /* 0x001fe200078c08ff */
[----:B------:R0:W-:Y:S01]  /*ae00*/  @P4 STG.E.U16 desc[UR14][R8.64], R31 ;  /* 0x0000001f08004986 */ /* 0x0001e2000c10150e */
[----:B------:R-:W-:-:S02]  /*ae10*/  LEA.HI.X.SX32 R11, R11, R32, 0x1, P3 ;  /* 0x000000200b0b7211 */ /* 0x000fc400018f0eff */
[----:B------:R-:W-:Y:S01]  /*ae20*/  LEA.HI.X.SX32 R5, R13, R32, 0x1, P6 ;  /* 0x000000200d057211 */ /* 0x000fe200030f0eff */
[C---:B------:R-:W-:Y:S01]  /*ae30*/  IMAD R13, R0.reuse, 0x2, R15 ;  /* 0x00000002000d7824 */ /* 0x040fe200078e020f */
[----:B--2---:R-:W-:Y:S01]  /*ae40*/  ISETP.LT.AND P4, PT, R17, UR7, !P0 ;  /* 0x0000000711007c0c */ /* 0x004fe2000c781270 */
[----:B------:R2:W-:Y:S02]  /*ae50*/  @P1 STG.E.U16 desc[UR14][R10.64], R20 ;  /* 0x000000140a001986 */ /* 0x0005e4000c10150e */
[C---:B------:R-:W-:Y:S01]  /*ae60*/  IMAD R17, R0.reuse, 0x2, R13 ;  /* 0x0000000200117824 */ /* 0x040fe200078e020d */
[-C--:B-1----:R-:W-:Y:S01]  /*ae70*/  LEA R6, P1, R15, R3.reuse, 0x1 ;  /* 0x000000030f067211 */ /* 0x082fe200078208ff */
[----:B------:R1:W-:Y:S02]  /*ae80*/  @P2 STG.E.U16 desc[UR14][R4.64], R21 ;  /* 0x0000001504002986 */ /* 0x0003e4000c10150e */
[----:B------:R-:W-:Y:S01]  /*ae90*/  IMAD R19, R0, 0x2, R17 ;  /* 0x0000000200137824 */ /* 0x000fe200078e0211 */
[----:B0-----:R-:W-:-:S02]  /*aea0*/  LEA R8, P2, R13, R3, 0x1 ;  /* 0x000000030d087211 */ /* 0x001fc400078408ff */
[----:B----4-:R-:W-:Y:S02]  /*aeb0*/  ISETP.LT.AND P3, PT, R12, UR7, !P0 ;  /* 0x000000070c007c0c */ /* 0x010fe4000c761270 */
[-C--:B------:R-:W-:Y:S02]  /*aec0*/  LEA R12, P6, R17, R3.reuse, 0x1 ;  /* 0x00000003110c7211 */ /* 0x080fe400078c08ff */
[-C--:B------:R-:W-:Y:S01]  /*aed0*/  LEA.HI.X.SX32 R7, R15, R32.reuse, 0x1, P1 ;  /* 0x000000200f077211 */ /* 0x080fe200008f0eff */
[C---:B------:R-:W-:Y:S01]  /*aee0*/  IMAD R15, R0.reuse, 0x2, R19 ;  /* 0x00000002000f7824 */ /* 0x040fe200078e0213 */
[-C--:B------:R-:W-:Y:S02]  /*aef0*/  LEA.HI.X.SX32 R9, R13, R32.reuse, 0x1, P2 ;  /* 0x000000200d097211 */ /* 0x080fe400010f0eff */
[----:B------:R-:W-:Y:S01]  /*af00*/  LEA.HI.X.SX32 R13, R17, R32, 0x1, P6 ;  /* 0x00000020110d7211 */ /* 0x000fe200030f0eff */
[----:B------:R-:W-:Y:S01]  /*af10*/  IMAD R0, R0, 0x2, R15 ;  /* 0x0000000200007824 */ /* 0x000fe200078e020f */
[----:B--2---:R-:W-:-:S02]  /*af20*/  LEA R10, P6, R19, R3, 0x1 ;  /* 0x00000003130a7211 */ /* 0x004fc400078c08ff */
[-C--:B------:R-:W-:Y:S02]  /*af30*/  LEA R2, P1, R15, R3.reuse, 0x1 ;  /* 0x000000030f027211 */ /* 0x080fe400078208ff */
[-C--:B------:R-:W-:Y:S02]  /*af40*/  LEA.HI.X.SX32 R11, R19, R32.reuse, 0x1, P6 ;  /* 0x00000020130b7211 */ /* 0x080fe400030f0eff */
[----:B-1----:R-:W-:Y:S02]  /*af50*/  LEA R4, P6, R0, R3, 0x1 ;  /* 0x0000000300047211 */ /* 0x002fe400078c08ff */
[----:B------:R-:W-:Y:S02]  /*af60*/  ISETP.LT.AND P2, PT, R18, UR7, !P0 ;  /* 0x0000000712007c0c */ /* 0x000fe4000c741270 */
[----:B------:R-:W-:Y:S02]  /*af70*/  LEA.HI.X.SX32 R3, R15, R32, 0x1, P1 ;  /* 0x000000200f037211 */ /* 0x000fe400008f0eff */
[----:B------:R-:W-:-:S02]  /*af80*/  PRMT R20, R20, 0x7632, R20 ;  /* 0x0000763214147816 */ /* 0x000fc40000000014 */
[----:B------:R-:W-:Y:S02]  /*af90*/  LEA.HI.X.SX32 R5, R0, R32, 0x1, P6 ;  /* 0x0000002000057211 */ /* 0x000fe400030f0eff */
[----:B------:R-:W-:Y:S01]  /*afa0*/  PRMT R21, R21, 0x7632, R21 ;  /* 0x0000763215157816 */ /* 0x000fe20000000015 */
[----:B------:R0:W-:Y:S01]  /*afb0*/  @P5 STG.E.U16 desc[UR14][R6.64], R22 ;  /* 0x0000001606005986 */ /* 0x0001e2000c10150e */
[----:B------:R-:W-:-:S03]  /*afc0*/  PRMT R0, R22, 0x7632, R0 ;  /* 0x0000763216007816 */ /* 0x000fc60000000000 */
[----:B------:R0:W-:Y:S04]  /*afd0*/  @P4 STG.E.U16 desc[UR14][R8.64], R23 ;  /* 0x0000001708004986 */ /* 0x0001e8000c10150e */
[----:B------:R0:W-:Y:S04]  /*afe0*/  @P3 STG.E.U16 desc[UR14][R12.64], R20 ;  /* 0x000000140c003986 */ /* 0x0001e8000c10150e */
[----:B------:R0:W-:Y:S01]  /*aff0*/  @P2 STG.E.U16 desc[UR14][R10.64], R21 ;  /* 0x000000150a002986 */ /* 0x0001e2000c10150e */
[----:B-----5:R-:W-:Y:S02]  /*b000*/  ISETP.LT.AND P1, PT, R16, UR7, !P0 ;  /* 0x0000000710007c0c */ /* 0x020fe4000c721270 */
[----:B---3--:R-:W-:-:S11]  /*b010*/  ISETP.LT.AND P0, PT, R14, UR7, !P0 ;  /* 0x000000070e007c0c */ /* 0x008fd6000c701270 */
[----:B------:R0:W-:Y:S02]  /*b020*/  @P1 STG.E.U16 desc[UR14][R2.64], R0 ;  /* 0x0000000002001986 */ /* 0x0001e4000c10150e */
[----:B0-----:R-:W-:Y:S05]  /*b030*/  @!P0 EXIT ;  /* 0x000000000000894d */ /* 0x001fea0003800000 */
[----:B------:R-:W-:-:S05]  /*b040*/  PRMT R2, R23, 0x7632, R2 ;  /* 0x0000763217027816 */ /* 0x000fca0000000002 */
[----:B------:R-:W-:Y:S01]  /*b050*/  STG.E.U16 desc[UR14][R4.64], R2 ;  /* 0x0000000204007986 */ /* 0x000fe2000c10150e */
[----:B------:R-:W-:Y:S05]  /*b060*/  EXIT ;  /* 0x000000000000794d */ /* 0x000fea0003800000 */
.L_x_2:
[----:B------:R-:W-:-:S00]  /*b070*/  BRA `(.L_x_2) ;  /* 0xfffffffc00fc7947 */ /* 0x000fc0000383ffff */
[----:B------:R-:W-:-:S00]  /*b080*/  NOP ;  /* 0x0000000000007918 */ /* 0x000fc00000000000 */
[----:B------:R-:W-:-:S00]  /*b090*/  NOP ;  /* 0x0000000000007918 */ /* 0x000fc00000000000 */
[----:B------:R-:W-:-:S00]  /*b0a0*/  NOP ;  /* 0x0000000000007918 */ /* 0x000fc00000000000 */
[----:B------:R-:W-:-:S00]  /*b0b0*/  NOP ;  /* 0x0000000000007918 */ /* 0x000fc00000000000 */
[----:B------:R-:W-:-:S00]  /*b0c0*/  NOP ;  /* 0x0000000000007918 */ /* 0x000fc00000000000 */
[----:B------:R-:W-:-:S00]  /*b0d0*/  NOP ;  /* 0x0000000000007918 */ /* 0x000fc00000000000 */
[----:B------:R-:W-:-:S00]  /*b0e0*/  NOP ;  /* 0x0000000000007918 */ /* 0x000fc00000000000 */
[----:B------:R-:W-:-:S00]  /*b0f0*/  NOP ;  /* 0x0000000000007918 */ /* 0x000fc00000000000 */
.L_x_3:


//--------------------- .nv.shared.matmul_kernel  --------------------------
	.section	.nv.shared.matmul_kernel,"aw",@nobits
	.sectionflags	@""
	.align	16
	.zero		1024


//--------------------- .nv.shared.reserved.0     --------------------------
	.section	.nv.shared.reserved.0,"aw",@nobits
	.weak		__nv_reservedSMEM_offset_0_alias
	.size		__nv_reservedSMEM_offset_0_alias, 0, 0
	.other		__nv_reservedSMEM_offset_0_alias,@"STO_CUDA_RESERVED_SHARED STV_DEFAULT"
__nv_reservedSMEM_offset_0_alias:
	.zero		0


//--------------------- .nv.constant0.matmul_kernel --------------------------
	.section	.nv.constant0.matmul_kernel,"a",@progbits
	.sectionflags	@""
	.align	4
.nv.constant0.matmul_kernel:
	.zero		608


//--------------------- SYMBOLS --------------------------

	.type		.nv.reservedSmem.offset0,@object
	.size		.nv.reservedSmem.offset0,0x4
